//
// Generated by NVIDIA NVVM Compiler
//
// Compiler Build ID: CL-36424714
// Cuda compilation tools, release 13.0, V13.0.88
// Based on NVVM 20.0.0
//

.version 9.0
.target sm_100
.address_size 64

	// .globl	_Z9mma_naiveI6__halffEvPKT_S3_PT0_jjjff

.visible .entry _Z9mma_naiveI6__halffEvPKT_S3_PT0_jjjff(
	.param .u64 .ptr .align 1 _Z9mma_naiveI6__halffEvPKT_S3_PT0_jjjff_param_0,
	.param .u64 .ptr .align 1 _Z9mma_naiveI6__halffEvPKT_S3_PT0_jjjff_param_1,
	.param .u64 .ptr .align 1 _Z9mma_naiveI6__halffEvPKT_S3_PT0_jjjff_param_2,
	.param .u32 _Z9mma_naiveI6__halffEvPKT_S3_PT0_jjjff_param_3,
	.param .u32 _Z9mma_naiveI6__halffEvPKT_S3_PT0_jjjff_param_4,
	.param .u32 _Z9mma_naiveI6__halffEvPKT_S3_PT0_jjjff_param_5,
	.param .f32 _Z9mma_naiveI6__halffEvPKT_S3_PT0_jjjff_param_6,
	.param .f32 _Z9mma_naiveI6__halffEvPKT_S3_PT0_jjjff_param_7
)
{
	.reg .pred 	%p<13>;
	.reg .b16 	%rs<117>;
	.reg .b32 	%r<157>;
	.reg .b32 	%f<89>;
	.reg .b64 	%rd<131>;

	ld.param.u64 	%rd6, [_Z9mma_naiveI6__halffEvPKT_S3_PT0_jjjff_param_2];
	ld.param.u32 	%r79, [_Z9mma_naiveI6__halffEvPKT_S3_PT0_jjjff_param_3];
	ld.param.u32 	%r77, [_Z9mma_naiveI6__halffEvPKT_S3_PT0_jjjff_param_4];
	ld.param.u32 	%r78, [_Z9mma_naiveI6__halffEvPKT_S3_PT0_jjjff_param_5];
	mov.u32 	%r80, %ntid.y;
	mov.u32 	%r81, %ctaid.y;
	mov.u32 	%r82, %tid.y;
	mad.lo.s32 	%r1, %r80, %r81, %r82;
	mov.u32 	%r83, %ntid.x;
	mov.u32 	%r84, %ctaid.x;
	mul.lo.s32 	%r2, %r83, %r84;
	mov.u32 	%r3, %tid.x;
	add.s32 	%r4, %r2, %r3;
	setp.ge.u32 	%p1, %r1, %r79;
	setp.ge.u32 	%p2, %r4, %r77;
	or.pred  	%p3, %p1, %p2;
	@%p3 bra 	$L__BB0_15;
	cvta.to.global.u64 	%rd7, %rd6;
	mad.lo.s32 	%r85, %r77, %r1, %r4;
	mul.wide.u32 	%rd8, %r85, 4;
	add.s64 	%rd1, %rd7, %rd8;
	mov.b32 	%r86, 0;
	st.global.u32 	[%rd1], %r86;
	setp.eq.s32 	%p4, %r78, 0;
	mov.f32 	%f88, 0f00000000;
	@%p4 bra 	$L__BB0_14;
	mul.lo.s32 	%r5, %r78, %r1;
	setp.lt.u32 	%p5, %r78, 16;
	mov.f32 	%f88, 0f00000000;
	mov.b32 	%r152, 0;
	@%p5 bra 	$L__BB0_5;
	and.b32  	%r88, %r78, -16;
	neg.s32 	%r150, %r88;
	add.s32 	%r89, %r3, %r77;
	add.s32 	%r149, %r89, %r2;
	shl.b32 	%r90, %r77, 1;
	add.s32 	%r148, %r4, %r90;
	mad.lo.s32 	%r147, %r77, 3, %r4;
	shl.b32 	%r91, %r77, 2;
	add.s32 	%r146, %r4, %r91;
	mad.lo.s32 	%r145, %r77, 5, %r4;
	mad.lo.s32 	%r144, %r77, 6, %r4;
	mad.lo.s32 	%r143, %r77, 7, %r4;
	shl.b32 	%r92, %r77, 3;
	add.s32 	%r142, %r4, %r92;
	mad.lo.s32 	%r141, %r77, 9, %r4;
	mad.lo.s32 	%r140, %r77, 10, %r4;
	mad.lo.s32 	%r139, %r77, 11, %r4;
	mad.lo.s32 	%r138, %r77, 12, %r4;
	mad.lo.s32 	%r137, %r77, 13, %r4;
	mad.lo.s32 	%r136, %r77, 14, %r4;
	mad.lo.s32 	%r135, %r77, 15, %r4;
	add.s32 	%r133, %r5, 7;
	mov.f32 	%f88, 0f00000000;
	mov.u32 	%r134, %r4;
$L__BB0_4:
	.pragma "nounroll";
	ld.param.u64 	%rd129, [_Z9mma_naiveI6__halffEvPKT_S3_PT0_jjjff_param_1];
	ld.param.u64 	%rd127, [_Z9mma_naiveI6__halffEvPKT_S3_PT0_jjjff_param_0];
	and.b32  	%r152, %r78, -16;
	add.s32 	%r93, %r133, -7;
	cvta.to.global.u64 	%rd9, %rd127;
	mul.wide.u32 	%rd10, %r93, 2;
	add.s64 	%rd11, %rd9, %rd10;
	cvta.to.global.u64 	%rd12, %rd129;
	mul.wide.u32 	%rd13, %r134, 2;
	add.s64 	%rd14, %rd12, %rd13;
	ld.global.u16 	%rs2, [%rd11];
	ld.global.u16 	%rs3, [%rd14];
	// begin inline asm
	{mul.f16 %rs1,%rs2,%rs3;
}
	// end inline asm
	// begin inline asm
	{  cvt.f32.f16 %f20, %rs1;}

	// end inline asm
	add.f32 	%f36, %f88, %f20;
	add.s32 	%r94, %r133, -6;
	mul.wide.u32 	%rd15, %r94, 2;
	add.s64 	%rd16, %rd9, %rd15;
	mul.wide.u32 	%rd17, %r149, 2;
	add.s64 	%rd18, %rd12, %rd17;
	ld.global.u16 	%rs6, [%rd16];
	ld.global.u16 	%rs7, [%rd18];
	// begin inline asm
	{mul.f16 %rs5,%rs6,%rs7;
}
	// end inline asm
	// begin inline asm
	{  cvt.f32.f16 %f21, %rs5;}

	// end inline asm
	add.f32 	%f37, %f36, %f21;
	add.s32 	%r95, %r133, -5;
	mul.wide.u32 	%rd19, %r95, 2;
	add.s64 	%rd20, %rd9, %rd19;
	mul.wide.u32 	%rd21, %r148, 2;
	add.s64 	%rd22, %rd12, %rd21;
	ld.global.u16 	%rs10, [%rd20];
	ld.global.u16 	%rs11, [%rd22];
	// begin inline asm
	{mul.f16 %rs9,%rs10,%rs11;
}
	// end inline asm
	// begin inline asm
	{  cvt.f32.f16 %f22, %rs9;}

	// end inline asm
	add.f32 	%f38, %f37, %f22;
	add.s32 	%r96, %r133, -4;
	mul.wide.u32 	%rd23, %r96, 2;
	add.s64 	%rd24, %rd9, %rd23;
	mul.wide.u32 	%rd25, %r147, 2;
	add.s64 	%rd26, %rd12, %rd25;
	ld.global.u16 	%rs14, [%rd24];
	ld.global.u16 	%rs15, [%rd26];
	// begin inline asm
	{mul.f16 %rs13,%rs14,%rs15;
}
	// end inline asm
	// begin inline asm
	{  cvt.f32.f16 %f23, %rs13;}

	// end inline asm
	add.f32 	%f39, %f38, %f23;
	add.s32 	%r97, %r133, -3;
	mul.wide.u32 	%rd27, %r97, 2;
	add.s64 	%rd28, %rd9, %rd27;
	mul.wide.u32 	%rd29, %r146, 2;
	add.s64 	%rd30, %rd12, %rd29;
	ld.global.u16 	%rs18, [%rd28];
	ld.global.u16 	%rs19, [%rd30];
	// begin inline asm
	{mul.f16 %rs17,%rs18,%rs19;
}
	// end inline asm
	// begin inline asm
	{  cvt.f32.f16 %f24, %rs17;}

	// end inline asm
	add.f32 	%f40, %f39, %f24;
	add.s32 	%r98, %r133, -2;
	mul.wide.u32 	%rd31, %r98, 2;
	add.s64 	%rd32, %rd9, %rd31;
	mul.wide.u32 	%rd33, %r145, 2;
	add.s64 	%rd34, %rd12, %rd33;
	ld.global.u16 	%rs22, [%rd32];
	ld.global.u16 	%rs23, [%rd34];
	// begin inline asm
	{mul.f16 %rs21,%rs22,%rs23;
}
	// end inline asm
	// begin inline asm
	{  cvt.f32.f16 %f25, %rs21;}

	// end inline asm
	add.f32 	%f41, %f40, %f25;
	add.s32 	%r99, %r133, -1;
	mul.wide.u32 	%rd35, %r99, 2;
	add.s64 	%rd36, %rd9, %rd35;
	mul.wide.u32 	%rd37, %r144, 2;
	add.s64 	%rd38, %rd12, %rd37;
	ld.global.u16 	%rs26, [%rd36];
	ld.global.u16 	%rs27, [%rd38];
	// begin inline asm
	{mul.f16 %rs25,%rs26,%rs27;
}
	// end inline asm
	// begin inline asm
	{  cvt.f32.f16 %f26, %rs25;}

	// end inline asm
	add.f32 	%f42, %f41, %f26;
	add.s32 	%r100, %r133, 8;
	mul.wide.u32 	%rd39, %r133, 2;
	add.s64 	%rd40, %rd9, %rd39;
	mul.wide.u32 	%rd41, %r143, 2;
	add.s64 	%rd42, %rd12, %rd41;
	ld.global.u16 	%rs30, [%rd40];
	ld.global.u16 	%rs31, [%rd42];
	// begin inline asm
	{mul.f16 %rs29,%rs30,%rs31;
}
	// end inline asm
	// begin inline asm
	{  cvt.f32.f16 %f27, %rs29;}

	// end inline asm
	add.f32 	%f43, %f42, %f27;
	add.s32 	%r101, %r133, 1;
	mul.wide.u32 	%rd43, %r101, 2;
	add.s64 	%rd44, %rd9, %rd43;
	mul.wide.u32 	%rd45, %r142, 2;
	add.s64 	%rd46, %rd12, %rd45;
	ld.global.u16 	%rs34, [%rd44];
	ld.global.u16 	%rs35, [%rd46];
	// begin inline asm
	{mul.f16 %rs33,%rs34,%rs35;
}
	// end inline asm
	// begin inline asm
	{  cvt.f32.f16 %f28, %rs33;}

	// end inline asm
	add.f32 	%f44, %f43, %f28;
	add.s32 	%r102, %r133, 2;
	mul.wide.u32 	%rd47, %r102, 2;
	add.s64 	%rd48, %rd9, %rd47;
	mul.wide.u32 	%rd49, %r141, 2;
	add.s64 	%rd50, %rd12, %rd49;
	ld.global.u16 	%rs38, [%rd48];
	ld.global.u16 	%rs39, [%rd50];
	// begin inline asm
	{mul.f16 %rs37,%rs38,%rs39;
}
	// end inline asm
	// begin inline asm
	{  cvt.f32.f16 %f29, %rs37;}

	// end inline asm
	add.f32 	%f45, %f44, %f29;
	add.s32 	%r103, %r133, 3;
	mul.wide.u32 	%rd51, %r103, 2;
	add.s64 	%rd52, %rd9, %rd51;
	mul.wide.u32 	%rd53, %r140, 2;
	add.s64 	%rd54, %rd12, %rd53;
	ld.global.u16 	%rs42, [%rd52];
	ld.global.u16 	%rs43, [%rd54];
	// begin inline asm
	{mul.f16 %rs41,%rs42,%rs43;
}
	// end inline asm
	// begin inline asm
	{  cvt.f32.f16 %f30, %rs41;}

	// end inline asm
	add.f32 	%f46, %f45, %f30;
	add.s32 	%r104, %r133, 4;
	mul.wide.u32 	%rd55, %r104, 2;
	add.s64 	%rd56, %rd9, %rd55;
	mul.wide.u32 	%rd57, %r139, 2;
	add.s64 	%rd58, %rd12, %rd57;
	ld.global.u16 	%rs46, [%rd56];
	ld.global.u16 	%rs47, [%rd58];
	// begin inline asm
	{mul.f16 %rs45,%rs46,%rs47;
}
	// end inline asm
	// begin inline asm
	{  cvt.f32.f16 %f31, %rs45;}

	// end inline asm
	add.f32 	%f47, %f46, %f31;
	add.s32 	%r105, %r133, 5;
	mul.wide.u32 	%rd59, %r105, 2;
	add.s64 	%rd60, %rd9, %rd59;
	mul.wide.u32 	%rd61, %r138, 2;
	add.s64 	%rd62, %rd12, %rd61;
	ld.global.u16 	%rs50, [%rd60];
	ld.global.u16 	%rs51, [%rd62];
	// begin inline asm
	{mul.f16 %rs49,%rs50,%rs51;
}
	// end inline asm
	// begin inline asm
	{  cvt.f32.f16 %f32, %rs49;}

	// end inline asm
	add.f32 	%f48, %f47, %f32;
	add.s32 	%r106, %r133, 6;
	mul.wide.u32 	%rd63, %r106, 2;
	add.s64 	%rd64, %rd9, %rd63;
	mul.wide.u32 	%rd65, %r137, 2;
	add.s64 	%rd66, %rd12, %rd65;
	ld.global.u16 	%rs54, [%rd64];
	ld.global.u16 	%rs55, [%rd66];
	// begin inline asm
	{mul.f16 %rs53,%rs54,%rs55;
}
	// end inline asm
	// begin inline asm
	{  cvt.f32.f16 %f33, %rs53;}

	// end inline asm
	add.f32 	%f49, %f48, %f33;
	add.s32 	%r107, %r133, 7;
	mul.wide.u32 	%rd67, %r107, 2;
	add.s64 	%rd68, %rd9, %rd67;
	mul.wide.u32 	%rd69, %r136, 2;
	add.s64 	%rd70, %rd12, %rd69;
	ld.global.u16 	%rs58, [%rd68];
	ld.global.u16 	%rs59, [%rd70];
	// begin inline asm
	{mul.f16 %rs57,%rs58,%rs59;
}
	// end inline asm
	// begin inline asm
	{  cvt.f32.f16 %f34, %rs57;}

	// end inline asm
	add.f32 	%f50, %f49, %f34;
	mul.wide.u32 	%rd71, %r100, 2;
	add.s64 	%rd72, %rd9, %rd71;
	mul.wide.u32 	%rd73, %r135, 2;
	add.s64 	%rd74, %rd12, %rd73;
	ld.global.u16 	%rs62, [%rd72];
	ld.global.u16 	%rs63, [%rd74];
	// begin inline asm
	{mul.f16 %rs61,%rs62,%rs63;
}
	// end inline asm
	// begin inline asm
	{  cvt.f32.f16 %f35, %rs61;}

	// end inline asm
	add.f32 	%f88, %f50, %f35;
	add.s32 	%r150, %r150, 16;
	shl.b32 	%r108, %r77, 4;
	add.s32 	%r149, %r149, %r108;
	add.s32 	%r148, %r148, %r108;
	add.s32 	%r147, %r147, %r108;
	add.s32 	%r146, %r146, %r108;
	add.s32 	%r145, %r145, %r108;
	add.s32 	%r144, %r144, %r108;
	add.s32 	%r143, %r143, %r108;
	add.s32 	%r142, %r142, %r108;
	add.s32 	%r141, %r141, %r108;
	add.s32 	%r140, %r140, %r108;
	add.s32 	%r139, %r139, %r108;
	add.s32 	%r138, %r138, %r108;
	add.s32 	%r137, %r137, %r108;
	add.s32 	%r136, %r136, %r108;
	add.s32 	%r135, %r135, %r108;
	add.s32 	%r134, %r134, %r108;
	add.s32 	%r133, %r133, 16;
	setp.ne.s32 	%p6, %r150, 0;
	@%p6 bra 	$L__BB0_4;
$L__BB0_5:
	and.b32  	%r61, %r78, 15;
	setp.eq.s32 	%p7, %r61, 0;
	@%p7 bra 	$L__BB0_14;
	ld.param.u64 	%rd130, [_Z9mma_naiveI6__halffEvPKT_S3_PT0_jjjff_param_1];
	ld.param.u64 	%rd128, [_Z9mma_naiveI6__halffEvPKT_S3_PT0_jjjff_param_0];
	cvta.to.global.u64 	%rd2, %rd130;
	cvta.to.global.u64 	%rd3, %rd128;
	and.b32  	%r62, %r78, 7;
	setp.lt.u32 	%p8, %r61, 8;
	@%p8 bra 	$L__BB0_8;
	add.s32 	%r109, %r152, %r5;
	mul.wide.u32 	%rd75, %r109, 2;
	add.s64 	%rd76, %rd3, %rd75;
	mad.lo.s32 	%r110, %r152, %r77, %r4;
	mul.wide.u32 	%rd77, %r110, 2;
	add.s64 	%rd78, %rd2, %rd77;
	ld.global.u16 	%rs66, [%rd76];
	ld.global.u16 	%rs67, [%rd78];
	// begin inline asm
	{mul.f16 %rs65,%rs66,%rs67;
}
	// end inline asm
	// begin inline asm
	{  cvt.f32.f16 %f52, %rs65;}

	// end inline asm
	add.f32 	%f60, %f88, %f52;
	add.s32 	%r111, %r109, 1;
	mul.wide.u32 	%rd79, %r111, 2;
	add.s64 	%rd80, %rd3, %rd79;
	add.s32 	%r112, %r110, %r77;
	mul.wide.u32 	%rd81, %r112, 2;
	add.s64 	%rd82, %rd2, %rd81;
	ld.global.u16 	%rs70, [%rd80];
	ld.global.u16 	%rs71, [%rd82];
	// begin inline asm
	{mul.f16 %rs69,%rs70,%rs71;
}
	// end inline asm
	// begin inline asm
	{  cvt.f32.f16 %f53, %rs69;}

	// end inline asm
	add.f32 	%f61, %f60, %f53;
	add.s32 	%r113, %r109, 2;
	mul.wide.u32 	%rd83, %r113, 2;
	add.s64 	%rd84, %rd3, %rd83;
	add.s32 	%r114, %r112, %r77;
	mul.wide.u32 	%rd85, %r114, 2;
	add.s64 	%rd86, %rd2, %rd85;
	ld.global.u16 	%rs74, [%rd84];
	ld.global.u16 	%rs75, [%rd86];
	// begin inline asm
	{mul.f16 %rs73,%rs74,%rs75;
}
	// end inline asm
	// begin inline asm
	{  cvt.f32.f16 %f54, %rs73;}

	// end inline asm
	add.f32 	%f62, %f61, %f54;
	add.s32 	%r115, %r109, 3;
	mul.wide.u32 	%rd87, %r115, 2;
	add.s64 	%rd88, %rd3, %rd87;
	add.s32 	%r116, %r114, %r77;
	mul.wide.u32 	%rd89, %r116, 2;
	add.s64 	%rd90, %rd2, %rd89;
	ld.global.u16 	%rs78, [%rd88];
	ld.global.u16 	%rs79, [%rd90];
	// begin inline asm
	{mul.f16 %rs77,%rs78,%rs79;
}
	// end inline asm
	// begin inline asm
	{  cvt.f32.f16 %f55, %rs77;}

	// end inline asm
	add.f32 	%f63, %f62, %f55;
	add.s32 	%r117, %r109, 4;
	mul.wide.u32 	%rd91, %r117, 2;
	add.s64 	%rd92, %rd3, %rd91;
	add.s32 	%r118, %r116, %r77;
	mul.wide.u32 	%rd93, %r118, 2;
	add.s64 	%rd94, %rd2, %rd93;
	ld.global.u16 	%rs82, [%rd92];
	ld.global.u16 	%rs83, [%rd94];
	// begin inline asm
	{mul.f16 %rs81,%rs82,%rs83;
}
	// end inline asm
	// begin inline asm
	{  cvt.f32.f16 %f56, %rs81;}

	// end inline asm
	add.f32 	%f64, %f63, %f56;
	add.s32 	%r119, %r109, 5;
	mul.wide.u32 	%rd95, %r119, 2;
	add.s64 	%rd96, %rd3, %rd95;
	add.s32 	%r120, %r118, %r77;
	mul.wide.u32 	%rd97, %r120, 2;
	add.s64 	%rd98, %rd2, %rd97;
	ld.global.u16 	%rs86, [%rd96];
	ld.global.u16 	%rs87, [%rd98];
	// begin inline asm
	{mul.f16 %rs85,%rs86,%rs87;
}
	// end inline asm
	// begin inline asm
	{  cvt.f32.f16 %f57, %rs85;}

	// end inline asm
	add.f32 	%f65, %f64, %f57;
	add.s32 	%r121, %r109, 6;
	mul.wide.u32 	%rd99, %r121, 2;
	add.s64 	%rd100, %rd3, %rd99;
	add.s32 	%r122, %r120, %r77;
	mul.wide.u32 	%rd101, %r122, 2;
	add.s64 	%rd102, %rd2, %rd101;
	ld.global.u16 	%rs90, [%rd100];
	ld.global.u16 	%rs91, [%rd102];
	// begin inline asm
	{mul.f16 %rs89,%rs90,%rs91;
}
	// end inline asm
	// begin inline asm
	{  cvt.f32.f16 %f58, %rs89;}

	// end inline asm
	add.f32 	%f66, %f65, %f58;
	add.s32 	%r123, %r109, 7;
	mul.wide.u32 	%rd103, %r123, 2;
	add.s64 	%rd104, %rd3, %rd103;
	add.s32 	%r124, %r122, %r77;
	mul.wide.u32 	%rd105, %r124, 2;
	add.s64 	%rd106, %rd2, %rd105;
	ld.global.u16 	%rs94, [%rd104];
	ld.global.u16 	%rs95, [%rd106];
	// begin inline asm
	{mul.f16 %rs93,%rs94,%rs95;
}
	// end inline asm
	// begin inline asm
	{  cvt.f32.f16 %f59, %rs93;}

	// end inline asm
	add.f32 	%f88, %f66, %f59;
	add.s32 	%r152, %r152, 8;
$L__BB0_8:
	setp.eq.s32 	%p9, %r62, 0;
	@%p9 bra 	$L__BB0_14;
	and.b32  	%r65, %r78, 3;
	setp.lt.u32 	%p10, %r62, 4;
	@%p10 bra 	$L__BB0_11;
	add.s32 	%r125, %r152, %r5;
	mul.wide.u32 	%rd107, %r125, 2;
	add.s64 	%rd108, %rd3, %rd107;
	mad.lo.s32 	%r126, %r152, %r77, %r4;
	mul.wide.u32 	%rd109, %r126, 2;
	add.s64 	%rd110, %rd2, %rd109;
	ld.global.u16 	%rs98, [%rd108];
	ld.global.u16 	%rs99, [%rd110];
	// begin inline asm
	{mul.f16 %rs97,%rs98,%rs99;
}
	// end inline asm
	// begin inline asm
	{  cvt.f32.f16 %f68, %rs97;}

	// end inline asm
	add.f32 	%f72, %f88, %f68;
	add.s32 	%r127, %r125, 1;
	mul.wide.u32 	%rd111, %r127, 2;
	add.s64 	%rd112, %rd3, %rd111;
	add.s32 	%r128, %r126, %r77;
	mul.wide.u32 	%rd113, %r128, 2;
	add.s64 	%rd114, %rd2, %rd113;
	ld.global.u16 	%rs102, [%rd112];
	ld.global.u16 	%rs103, [%rd114];
	// begin inline asm
	{mul.f16 %rs101,%rs102,%rs103;
}
	// end inline asm
	// begin inline asm
	{  cvt.f32.f16 %f69, %rs101;}

	// end inline asm
	add.f32 	%f73, %f72, %f69;
	add.s32 	%r129, %r125, 2;
	mul.wide.u32 	%rd115, %r129, 2;
	add.s64 	%rd116, %rd3, %rd115;
	add.s32 	%r130, %r128, %r77;
	mul.wide.u32 	%rd117, %r130, 2;
	add.s64 	%rd118, %rd2, %rd117;
	ld.global.u16 	%rs106, [%rd116];
	ld.global.u16 	%rs107, [%rd118];
	// begin inline asm
	{mul.f16 %rs105,%rs106,%rs107;
}
	// end inline asm
	// begin inline asm
	{  cvt.f32.f16 %f70, %rs105;}

	// end inline asm
	add.f32 	%f74, %f73, %f70;
	add.s32 	%r131, %r125, 3;
	mul.wide.u32 	%rd119, %r131, 2;
	add.s64 	%rd120, %rd3, %rd119;
	add.s32 	%r132, %r130, %r77;
	mul.wide.u32 	%rd121, %r132, 2;
	add.s64 	%rd122, %rd2, %rd121;
	ld.global.u16 	%rs110, [%rd120];
	ld.global.u16 	%rs111, [%rd122];
	// begin inline asm
	{mul.f16 %rs109,%rs110,%rs111;
}
	// end inline asm
	// begin inline asm
	{  cvt.f32.f16 %f71, %rs109;}

	// end inline asm
	add.f32 	%f88, %f74, %f71;
	add.s32 	%r152, %r152, 4;
$L__BB0_11:
	setp.eq.s32 	%p11, %r65, 0;
	@%p11 bra 	$L__BB0_14;
	mad.lo.s32 	%r156, %r152, %r77, %r4;
	add.s32 	%r155, %r152, %r5;
	neg.s32 	%r154, %r65;
$L__BB0_13:
	.pragma "nounroll";
	mul.wide.u32 	%rd123, %r155, 2;
	add.s64 	%rd124, %rd3, %rd123;
	mul.wide.u32 	%rd125, %r156, 2;
	add.s64 	%rd126, %rd2, %rd125;
	ld.global.u16 	%rs114, [%rd124];
	ld.global.u16 	%rs115, [%rd126];
	// begin inline asm
	{mul.f16 %rs113,%rs114,%rs115;
}
	// end inline asm
	// begin inline asm
	{  cvt.f32.f16 %f75, %rs113;}

	// end inline asm
	add.f32 	%f88, %f88, %f75;
	add.s32 	%r156, %r156, %r77;
	add.s32 	%r155, %r155, 1;
	add.s32 	%r154, %r154, 1;
	setp.ne.s32 	%p12, %r154, 0;
	@%p12 bra 	$L__BB0_13;
$L__BB0_14:
	ld.param.f32 	%f79, [_Z9mma_naiveI6__halffEvPKT_S3_PT0_jjjff_param_7];
	ld.param.f32 	%f78, [_Z9mma_naiveI6__halffEvPKT_S3_PT0_jjjff_param_6];
	mul.f32 	%f76, %f79, 0f00000000;
	fma.rn.f32 	%f77, %f78, %f88, %f76;
	st.global.f32 	[%rd1], %f77;
$L__BB0_15:
	ret;

}
	// .globl	_Z9mma_naiveIffEvPKT_S2_PT0_jjjff
.visible .entry _Z9mma_naiveIffEvPKT_S2_PT0_jjjff(
	.param .u64 .ptr .align 1 _Z9mma_naiveIffEvPKT_S2_PT0_jjjff_param_0,
	.param .u64 .ptr .align 1 _Z9mma_naiveIffEvPKT_S2_PT0_jjjff_param_1,
	.param .u64 .ptr .align 1 _Z9mma_naiveIffEvPKT_S2_PT0_jjjff_param_2,
	.param .u32 _Z9mma_naiveIffEvPKT_S2_PT0_jjjff_param_3,
	.param .u32 _Z9mma_naiveIffEvPKT_S2_PT0_jjjff_param_4,
	.param .u32 _Z9mma_naiveIffEvPKT_S2_PT0_jjjff_param_5,
	.param .f32 _Z9mma_naiveIffEvPKT_S2_PT0_jjjff_param_6,
	.param .f32 _Z9mma_naiveIffEvPKT_S2_PT0_jjjff_param_7
)
{
	.reg .pred 	%p<13>;
	.reg .b32 	%r<93>;
	.reg .b32 	%f<72>;
	.reg .b64 	%rd<69>;

	ld.param.u64 	%rd5, [_Z9mma_naiveIffEvPKT_S2_PT0_jjjff_param_0];
	ld.param.u64 	%rd6, [_Z9mma_naiveIffEvPKT_S2_PT0_jjjff_param_1];
	ld.param.u64 	%rd4, [_Z9mma_naiveIffEvPKT_S2_PT0_jjjff_param_2];
	ld.param.u32 	%r46, [_Z9mma_naiveIffEvPKT_S2_PT0_jjjff_param_3];
	ld.param.u32 	%r44, [_Z9mma_naiveIffEvPKT_S2_PT0_jjjff_param_4];
	ld.param.u32 	%r45, [_Z9mma_naiveIffEvPKT_S2_PT0_jjjff_param_5];
	ld.param.f32 	%f13, [_Z9mma_naiveIffEvPKT_S2_PT0_jjjff_param_6];
	ld.param.f32 	%f14, [_Z9mma_naiveIffEvPKT_S2_PT0_jjjff_param_7];
	cvta.to.global.u64 	%rd1, %rd6;
	cvta.to.global.u64 	%rd2, %rd5;
	mov.u32 	%r47, %ntid.y;
	mov.u32 	%r48, %ctaid.y;
	mov.u32 	%r49, %tid.y;
	mad.lo.s32 	%r1, %r47, %r48, %r49;
	mov.u32 	%r50, %ntid.x;
	mov.u32 	%r51, %ctaid.x;
	mul.lo.s32 	%r2, %r50, %r51;
	mov.u32 	%r3, %tid.x;
	add.s32 	%r4, %r2, %r3;
	setp.ge.u32 	%p1, %r1, %r46;
	setp.ge.u32 	%p2, %r4, %r44;
	or.pred  	%p3, %p1, %p2;
	@%p3 bra 	$L__BB1_14;
	cvta.to.global.u64 	%rd7, %rd4;
	mad.lo.s32 	%r52, %r44, %r1, %r4;
	mul.wide.u32 	%rd8, %r52, 4;
	add.s64 	%rd3, %rd7, %rd8;
	mov.b32 	%r53, 0;
	st.global.u32 	[%rd3], %r53;
	setp.eq.s32 	%p4, %r45, 0;
	mov.f32 	%f71, 0f00000000;
	@%p4 bra 	$L__BB1_13;
	mul.lo.s32 	%r5, %r45, %r1;
	and.b32  	%r6, %r45, 7;
	setp.lt.u32 	%p5, %r45, 8;
	mov.f32 	%f71, 0f00000000;
	mov.b32 	%r91, 0;
	@%p5 bra 	$L__BB1_5;
	and.b32  	%r91, %r45, -8;
	neg.s32 	%r89, %r91;
	add.s32 	%r55, %r3, %r44;
	add.s32 	%r88, %r55, %r2;
	shl.b32 	%r10, %r44, 3;
	shl.b32 	%r56, %r44, 1;
	add.s32 	%r87, %r4, %r56;
	mad.lo.s32 	%r86, %r44, 3, %r4;
	shl.b32 	%r57, %r44, 2;
	add.s32 	%r85, %r4, %r57;
	mad.lo.s32 	%r84, %r44, 5, %r4;
	mad.lo.s32 	%r83, %r44, 6, %r4;
	mad.lo.s32 	%r82, %r44, 7, %r4;
	add.s32 	%r80, %r5, 3;
	mov.f32 	%f71, 0f00000000;
	mov.u32 	%r81, %r4;
$L__BB1_4:
	.pragma "nounroll";
	add.s32 	%r58, %r80, -3;
	mul.wide.u32 	%rd9, %r58, 4;
	add.s64 	%rd10, %rd2, %rd9;
	ld.global.f32 	%f19, [%rd10];
	mul.wide.u32 	%rd11, %r81, 4;
	add.s64 	%rd12, %rd1, %rd11;
	ld.global.f32 	%f20, [%rd12];
	fma.rn.f32 	%f21, %f19, %f20, %f71;
	add.s32 	%r59, %r80, -2;
	mul.wide.u32 	%rd13, %r59, 4;
	add.s64 	%rd14, %rd2, %rd13;
	ld.global.f32 	%f22, [%rd14];
	mul.wide.u32 	%rd15, %r88, 4;
	add.s64 	%rd16, %rd1, %rd15;
	ld.global.f32 	%f23, [%rd16];
	fma.rn.f32 	%f24, %f22, %f23, %f21;
	add.s32 	%r60, %r80, -1;
	mul.wide.u32 	%rd17, %r60, 4;
	add.s64 	%rd18, %rd2, %rd17;
	ld.global.f32 	%f25, [%rd18];
	mul.wide.u32 	%rd19, %r87, 4;
	add.s64 	%rd20, %rd1, %rd19;
	ld.global.f32 	%f26, [%rd20];
	fma.rn.f32 	%f27, %f25, %f26, %f24;
	add.s32 	%r61, %r80, 4;
	mul.wide.u32 	%rd21, %r80, 4;
	add.s64 	%rd22, %rd2, %rd21;
	ld.global.f32 	%f28, [%rd22];
	mul.wide.u32 	%rd23, %r86, 4;
	add.s64 	%rd24, %rd1, %rd23;
	ld.global.f32 	%f29, [%rd24];
	fma.rn.f32 	%f30, %f28, %f29, %f27;
	add.s32 	%r62, %r80, 1;
	mul.wide.u32 	%rd25, %r62, 4;
	add.s64 	%rd26, %rd2, %rd25;
	ld.global.f32 	%f31, [%rd26];
	mul.wide.u32 	%rd27, %r85, 4;
	add.s64 	%rd28, %rd1, %rd27;
	ld.global.f32 	%f32, [%rd28];
	fma.rn.f32 	%f33, %f31, %f32, %f30;
	add.s32 	%r63, %r80, 2;
	mul.wide.u32 	%rd29, %r63, 4;
	add.s64 	%rd30, %rd2, %rd29;
	ld.global.f32 	%f34, [%rd30];
	mul.wide.u32 	%rd31, %r84, 4;
	add.s64 	%rd32, %rd1, %rd31;
	ld.global.f32 	%f35, [%rd32];
	fma.rn.f32 	%f36, %f34, %f35, %f33;
	add.s32 	%r64, %r80, 3;
	mul.wide.u32 	%rd33, %r64, 4;
	add.s64 	%rd34, %rd2, %rd33;
	ld.global.f32 	%f37, [%rd34];
	mul.wide.u32 	%rd35, %r83, 4;
	add.s64 	%rd36, %rd1, %rd35;
	ld.global.f32 	%f38, [%rd36];
	fma.rn.f32 	%f39, %f37, %f38, %f36;
	mul.wide.u32 	%rd37, %r61, 4;
	add.s64 	%rd38, %rd2, %rd37;
	ld.global.f32 	%f40, [%rd38];
	mul.wide.u32 	%rd39, %r82, 4;
	add.s64 	%rd40, %rd1, %rd39;
	ld.global.f32 	%f41, [%rd40];
	fma.rn.f32 	%f71, %f40, %f41, %f39;
	add.s32 	%r89, %r89, 8;
	add.s32 	%r88, %r88, %r10;
	add.s32 	%r87, %r87, %r10;
	add.s32 	%r86, %r86, %r10;
	add.s32 	%r85, %r85, %r10;
	add.s32 	%r84, %r84, %r10;
	add.s32 	%r83, %r83, %r10;
	add.s32 	%r82, %r82, %r10;
	add.s32 	%r81, %r81, %r10;
	add.s32 	%r80, %r80, 8;
	setp.ne.s32 	%p6, %r89, 0;
	@%p6 bra 	$L__BB1_4;
$L__BB1_5:
	setp.eq.s32 	%p7, %r6, 0;
	@%p7 bra 	$L__BB1_13;
	and.b32  	%r39, %r45, 3;
	setp.lt.u32 	%p8, %r6, 4;
	@%p8 bra 	$L__BB1_8;
	add.s32 	%r65, %r91, %r5;
	mul.wide.u32 	%rd41, %r65, 4;
	add.s64 	%rd42, %rd2, %rd41;
	ld.global.f32 	%f43, [%rd42];
	mad.lo.s32 	%r66, %r91, %r44, %r4;
	mul.wide.u32 	%rd43, %r66, 4;
	add.s64 	%rd44, %rd1, %rd43;
	ld.global.f32 	%f44, [%rd44];
	fma.rn.f32 	%f45, %f43, %f44, %f71;
	add.s32 	%r67, %r65, 1;
	mul.wide.u32 	%rd45, %r67, 4;
	add.s64 	%rd46, %rd2, %rd45;
	ld.global.f32 	%f46, [%rd46];
	add.s32 	%r68, %r66, %r44;
	mul.wide.u32 	%rd47, %r68, 4;
	add.s64 	%rd48, %rd1, %rd47;
	ld.global.f32 	%f47, [%rd48];
	fma.rn.f32 	%f48, %f46, %f47, %f45;
	add.s32 	%r69, %r65, 2;
	mul.wide.u32 	%rd49, %r69, 4;
	add.s64 	%rd50, %rd2, %rd49;
	ld.global.f32 	%f49, [%rd50];
	add.s32 	%r70, %r68, %r44;
	mul.wide.u32 	%rd51, %r70, 4;
	add.s64 	%rd52, %rd1, %rd51;
	ld.global.f32 	%f50, [%rd52];
	fma.rn.f32 	%f51, %f49, %f50, %f48;
	add.s32 	%r71, %r65, 3;
	mul.wide.u32 	%rd53, %r71, 4;
	add.s64 	%rd54, %rd2, %rd53;
	ld.global.f32 	%f52, [%rd54];
	add.s32 	%r72, %r70, %r44;
	mul.wide.u32 	%rd55, %r72, 4;
	add.s64 	%rd56, %rd1, %rd55;
	ld.global.f32 	%f53, [%rd56];
	fma.rn.f32 	%f71, %f52, %f53, %f51;
	add.s32 	%r91, %r91, 4;
$L__BB1_8:
	setp.eq.s32 	%p9, %r39, 0;
	@%p9 bra 	$L__BB1_13;
	setp.eq.s32 	%p10, %r39, 1;
	@%p10 bra 	$L__BB1_11;
	add.s32 	%r73, %r91, %r5;
	mul.wide.u32 	%rd57, %r73, 4;
	add.s64 	%rd58, %rd2, %rd57;
	ld.global.f32 	%f55, [%rd58];
	mad.lo.s32 	%r74, %r91, %r44, %r4;
	mul.wide.u32 	%rd59, %r74, 4;
	add.s64 	%rd60, %rd1, %rd59;
	ld.global.f32 	%f56, [%rd60];
	fma.rn.f32 	%f57, %f55, %f56, %f71;
	add.s32 	%r75, %r73, 1;
	mul.wide.u32 	%rd61, %r75, 4;
	add.s64 	%rd62, %rd2, %rd61;
	ld.global.f32 	%f58, [%rd62];
	add.s32 	%r76, %r74, %r44;
	mul.wide.u32 	%rd63, %r76, 4;
	add.s64 	%rd64, %rd1, %rd63;
	ld.global.f32 	%f59, [%rd64];
	fma.rn.f32 	%f71, %f58, %f59, %f57;
	add.s32 	%r91, %r91, 2;
$L__BB1_11:
	and.b32  	%r77, %r45, 1;
	setp.eq.b32 	%p11, %r77, 1;
	not.pred 	%p12, %p11;
	@%p12 bra 	$L__BB1_13;
	add.s32 	%r78, %r91, %r5;
	mul.wide.u32 	%rd65, %r78, 4;
	add.s64 	%rd66, %rd2, %rd65;
	ld.global.f32 	%f60, [%rd66];
	mad.lo.s32 	%r79, %r91, %r44, %r4;
	mul.wide.u32 	%rd67, %r79, 4;
	add.s64 	%rd68, %rd1, %rd67;
	ld.global.f32 	%f61, [%rd68];
	fma.rn.f32 	%f71, %f60, %f61, %f71;
$L__BB1_13:
	mul.f32 	%f62, %f14, 0f00000000;
	fma.rn.f32 	%f63, %f13, %f71, %f62;
	st.global.f32 	[%rd3], %f63;
$L__BB1_14:
	ret;

}
	// .globl	_Z15mma_wmma_kernelI6__halffLi16ELi16ELi16EN6nvcuda4wmma9row_majorES3_EvPKT_S6_PT0_jjjff
.visible .entry _Z15mma_wmma_kernelI6__halffLi16ELi16ELi16EN6nvcuda4wmma9row_majorES3_EvPKT_S6_PT0_jjjff(
	.param .u64 .ptr .align 1 _Z15mma_wmma_kernelI6__halffLi16ELi16ELi16EN6nvcuda4wmma9row_majorES3_EvPKT_S6_PT0_jjjff_param_0,
	.param .u64 .ptr .align 1 _Z15mma_wmma_kernelI6__halffLi16ELi16ELi16EN6nvcuda4wmma9row_majorES3_EvPKT_S6_PT0_jjjff_param_1,
	.param .u64 .ptr .align 1 _Z15mma_wmma_kernelI6__halffLi16ELi16ELi16EN6nvcuda4wmma9row_majorES3_EvPKT_S6_PT0_jjjff_param_2,
	.param .u32 _Z15mma_wmma_kernelI6__halffLi16ELi16ELi16EN6nvcuda4wmma9row_majorES3_EvPKT_S6_PT0_jjjff_param_3,
	.param .u32 _Z15mma_wmma_kernelI6__halffLi16ELi16ELi16EN6nvcuda4wmma9row_majorES3_EvPKT_S6_PT0_jjjff_param_4,
	.param .u32 _Z15mma_wmma_kernelI6__halffLi16ELi16ELi16EN6nvcuda4wmma9row_majorES3_EvPKT_S6_PT0_jjjff_param_5,
	.param .f32 _Z15mma_wmma_kernelI6__halffLi16ELi16ELi16EN6nvcuda4wmma9row_majorES3_EvPKT_S6_PT0_jjjff_param_6,
	.param .f32 _Z15mma_wmma_kernelI6__halffLi16ELi16ELi16EN6nvcuda4wmma9row_majorES3_EvPKT_S6_PT0_jjjff_param_7
)
{
	.reg .pred 	%p<17>;
	.reg .b32 	%r<140>;
	.reg .b32 	%f<232>;
	.reg .b64 	%rd<50>;

	ld.param.u64 	%rd12, [_Z15mma_wmma_kernelI6__halffLi16ELi16ELi16EN6nvcuda4wmma9row_majorES3_EvPKT_S6_PT0_jjjff_param_0];
	ld.param.u64 	%rd13, [_Z15mma_wmma_kernelI6__halffLi16ELi16ELi16EN6nvcuda4wmma9row_majorES3_EvPKT_S6_PT0_jjjff_param_1];
	ld.param.u32 	%r32, [_Z15mma_wmma_kernelI6__halffLi16ELi16ELi16EN6nvcuda4wmma9row_majorES3_EvPKT_S6_PT0_jjjff_param_3];
	ld.param.u32 	%r33, [_Z15mma_wmma_kernelI6__halffLi16ELi16ELi16EN6nvcuda4wmma9row_majorES3_EvPKT_S6_PT0_jjjff_param_4];
	ld.param.u32 	%r34, [_Z15mma_wmma_kernelI6__halffLi16ELi16ELi16EN6nvcuda4wmma9row_majorES3_EvPKT_S6_PT0_jjjff_param_5];
	ld.param.f32 	%f121, [_Z15mma_wmma_kernelI6__halffLi16ELi16ELi16EN6nvcuda4wmma9row_majorES3_EvPKT_S6_PT0_jjjff_param_6];
	cvta.to.global.u64 	%rd1, %rd13;
	cvta.to.global.u64 	%rd2, %rd12;
	mov.u32 	%r35, %ntid.x;
	mov.u32 	%r36, %ctaid.x;
	mov.u32 	%r37, %tid.x;
	mad.lo.s32 	%r38, %r35, %r36, %r37;
	shr.u32 	%r1, %r38, 5;
	mov.u32 	%r39, %ntid.y;
	mov.u32 	%r40, %ctaid.y;
	mov.u32 	%r41, %tid.y;
	mad.lo.s32 	%r2, %r39, %r40, %r41;
	setp.eq.s32 	%p2, %r34, 0;
	mov.f32 	%f167, 0f00000000;
	mov.f32 	%f166, %f167;
	mov.f32 	%f165, %f167;
	mov.f32 	%f164, %f167;
	mov.f32 	%f163, %f167;
	mov.f32 	%f162, %f167;
	mov.f32 	%f161, %f167;
	mov.f32 	%f160, %f167;
	@%p2 bra 	$L__BB2_17;
	shl.b32 	%r43, %r1, 4;
	shl.b32 	%r44, %r2, 4;
	setp.lt.u32 	%p3, %r43, %r32;
	setp.lt.u32 	%p4, %r44, %r33;
	and.pred  	%p1, %p3, %p4;
	mul.lo.s32 	%r45, %r34, %r43;
	cvt.u64.u32 	%rd3, %r45;
	cvt.u64.u32 	%rd4, %r44;
	add.s32 	%r46, %r34, -1;
	shr.u32 	%r47, %r46, 4;
	add.s32 	%r3, %r47, 1;
	and.b32  	%r4, %r3, 3;
	setp.lt.u32 	%p5, %r34, 49;
	mov.b32 	%r137, 0;
	mov.f32 	%f160, 0f00000000;
	mov.f32 	%f161, %f160;
	mov.f32 	%f162, %f160;
	mov.f32 	%f163, %f160;
	mov.f32 	%f164, %f160;
	mov.f32 	%f165, %f160;
	mov.f32 	%f166, %f160;
	mov.f32 	%f167, %f160;
	@%p5 bra 	$L__BB2_12;
	mul.lo.s32 	%r135, %r33, 48;
	shl.b32 	%r6, %r33, 6;
	shl.b32 	%r134, %r33, 5;
	shl.b32 	%r133, %r33, 4;
	shl.b64 	%rd14, %rd3, 1;
	add.s64 	%rd48, %rd2, %rd14;
	and.b32  	%r49, %r3, 536870908;
	neg.s32 	%r131, %r49;
	mov.f32 	%f160, 0f00000000;
	mov.b32 	%r132, 0;
	not.pred 	%p6, %p1;
	mov.u32 	%r137, %r132;
$L__BB2_3:
	@%p6 bra 	$L__BB2_5;
	cvt.u64.u32 	%rd15, %r132;
	add.s64 	%rd16, %rd15, %rd4;
	shl.b64 	%rd17, %rd16, 1;
	add.s64 	%rd18, %rd1, %rd17;
	wmma.load.a.sync.aligned.row.m16n16k16.global.f16 	{%r50, %r51, %r52, %r53, %r54, %r55, %r56, %r57}, [%rd48], %r34;
	wmma.load.b.sync.aligned.row.m16n16k16.global.f16 	{%r58, %r59, %r60, %r61, %r62, %r63, %r64, %r65}, [%rd18], %r33;
	wmma.mma.sync.aligned.row.row.m16n16k16.f32.f32 {%f167, %f166, %f165, %f164, %f163, %f162, %f161, %f160}, {%r50, %r51, %r52, %r53, %r54, %r55, %r56, %r57}, {%r58, %r59, %r60, %r61, %r62, %r63, %r64, %r65}, {%f167, %f166, %f165, %f164, %f163, %f162, %f161, %f160};
$L__BB2_5:
	@%p6 bra 	$L__BB2_7;
	add.s64 	%rd19, %rd48, 32;
	cvt.u64.u32 	%rd20, %r133;
	add.s64 	%rd21, %rd20, %rd4;
	shl.b64 	%rd22, %rd21, 1;
	add.s64 	%rd23, %rd1, %rd22;
	wmma.load.a.sync.aligned.row.m16n16k16.global.f16 	{%r66, %r67, %r68, %r69, %r70, %r71, %r72, %r73}, [%rd19], %r34;
	wmma.load.b.sync.aligned.row.m16n16k16.global.f16 	{%r74, %r75, %r76, %r77, %r78, %r79, %r80, %r81}, [%rd23], %r33;
	wmma.mma.sync.aligned.row.row.m16n16k16.f32.f32 {%f167, %f166, %f165, %f164, %f163, %f162, %f161, %f160}, {%r66, %r67, %r68, %r69, %r70, %r71, %r72, %r73}, {%r74, %r75, %r76, %r77, %r78, %r79, %r80, %r81}, {%f167, %f166, %f165, %f164, %f163, %f162, %f161, %f160};
$L__BB2_7:
	@%p6 bra 	$L__BB2_9;
	add.s64 	%rd24, %rd48, 64;
	cvt.u64.u32 	%rd25, %r134;
	add.s64 	%rd26, %rd25, %rd4;
	shl.b64 	%rd27, %rd26, 1;
	add.s64 	%rd28, %rd1, %rd27;
	wmma.load.a.sync.aligned.row.m16n16k16.global.f16 	{%r82, %r83, %r84, %r85, %r86, %r87, %r88, %r89}, [%rd24], %r34;
	wmma.load.b.sync.aligned.row.m16n16k16.global.f16 	{%r90, %r91, %r92, %r93, %r94, %r95, %r96, %r97}, [%rd28], %r33;
	wmma.mma.sync.aligned.row.row.m16n16k16.f32.f32 {%f167, %f166, %f165, %f164, %f163, %f162, %f161, %f160}, {%r82, %r83, %r84, %r85, %r86, %r87, %r88, %r89}, {%r90, %r91, %r92, %r93, %r94, %r95, %r96, %r97}, {%f167, %f166, %f165, %f164, %f163, %f162, %f161, %f160};
$L__BB2_9:
	@%p6 bra 	$L__BB2_11;
	add.s64 	%rd29, %rd48, 96;
	cvt.u64.u32 	%rd30, %r135;
	add.s64 	%rd31, %rd30, %rd4;
	shl.b64 	%rd32, %rd31, 1;
	add.s64 	%rd33, %rd1, %rd32;
	wmma.load.a.sync.aligned.row.m16n16k16.global.f16 	{%r98, %r99, %r100, %r101, %r102, %r103, %r104, %r105}, [%rd29], %r34;
	wmma.load.b.sync.aligned.row.m16n16k16.global.f16 	{%r106, %r107, %r108, %r109, %r110, %r111, %r112, %r113}, [%rd33], %r33;
	wmma.mma.sync.aligned.row.row.m16n16k16.f32.f32 {%f167, %f166, %f165, %f164, %f163, %f162, %f161, %f160}, {%r98, %r99, %r100, %r101, %r102, %r103, %r104, %r105}, {%r106, %r107, %r108, %r109, %r110, %r111, %r112, %r113}, {%f167, %f166, %f165, %f164, %f163, %f162, %f161, %f160};
$L__BB2_11:
	add.s32 	%r137, %r137, 64;
	add.s32 	%r135, %r135, %r6;
	add.s32 	%r134, %r134, %r6;
	add.s32 	%r133, %r133, %r6;
	add.s32 	%r132, %r132, %r6;
	add.s64 	%rd48, %rd48, 128;
	add.s32 	%r131, %r131, 4;
	setp.ne.s32 	%p10, %r131, 0;
	@%p10 bra 	$L__BB2_3;
$L__BB2_12:
	setp.eq.s32 	%p11, %r4, 0;
	@%p11 bra 	$L__BB2_17;
	mul.lo.s32 	%r139, %r137, %r33;
	shl.b32 	%r24, %r33, 4;
	cvt.u64.u32 	%rd34, %r137;
	add.s64 	%rd35, %rd34, %rd3;
	shl.b64 	%rd36, %rd35, 1;
	add.s64 	%rd49, %rd2, %rd36;
	neg.s32 	%r138, %r4;
	not.pred 	%p12, %p1;
$L__BB2_14:
	.pragma "nounroll";
	@%p12 bra 	$L__BB2_16;
	cvt.u64.u32 	%rd37, %r139;
	add.s64 	%rd38, %rd37, %rd4;
	shl.b64 	%rd39, %rd38, 1;
	add.s64 	%rd40, %rd1, %rd39;
	wmma.load.a.sync.aligned.row.m16n16k16.global.f16 	{%r114, %r115, %r116, %r117, %r118, %r119, %r120, %r121}, [%rd49], %r34;
	wmma.load.b.sync.aligned.row.m16n16k16.global.f16 	{%r122, %r123, %r124, %r125, %r126, %r127, %r128, %r129}, [%rd40], %r33;
	wmma.mma.sync.aligned.row.row.m16n16k16.f32.f32 {%f167, %f166, %f165, %f164, %f163, %f162, %f161, %f160}, {%r114, %r115, %r116, %r117, %r118, %r119, %r120, %r121}, {%r122, %r123, %r124, %r125, %r126, %r127, %r128, %r129}, {%f167, %f166, %f165, %f164, %f163, %f162, %f161, %f160};
$L__BB2_16:
	add.s32 	%r139, %r139, %r24;
	add.s64 	%rd49, %rd49, 32;
	add.s32 	%r138, %r138, 1;
	setp.ne.s32 	%p13, %r138, 0;
	@%p13 bra 	$L__BB2_14;
$L__BB2_17:
	shl.b32 	%r30, %r1, 4;
	shl.b32 	%r31, %r2, 4;
	setp.ge.u32 	%p14, %r30, %r32;
	setp.ge.u32 	%p15, %r31, %r33;
	or.pred  	%p16, %p14, %p15;
	@%p16 bra 	$L__BB2_19;
	ld.param.f32 	%f151, [_Z15mma_wmma_kernelI6__halffLi16ELi16ELi16EN6nvcuda4wmma9row_majorES3_EvPKT_S6_PT0_jjjff_param_7];
	ld.param.u64 	%rd47, [_Z15mma_wmma_kernelI6__halffLi16ELi16ELi16EN6nvcuda4wmma9row_majorES3_EvPKT_S6_PT0_jjjff_param_2];
	mul.lo.s32 	%r130, %r33, %r30;
	cvt.u64.u32 	%rd41, %r130;
	cvt.u64.u32 	%rd42, %r31;
	add.s64 	%rd43, %rd41, %rd42;
	cvta.to.global.u64 	%rd44, %rd47;
	shl.b64 	%rd45, %rd43, 2;
	add.s64 	%rd46, %rd44, %rd45;
	wmma.load.c.sync.aligned.row.m16n16k16.global.f32 	{%f127, %f128, %f129, %f130, %f131, %f132, %f133, %f134}, [%rd46], %r33;
	mul.f32 	%f135, %f151, %f127;
	fma.rn.f32 	%f136, %f121, %f167, %f135;
	mul.f32 	%f137, %f151, %f128;
	fma.rn.f32 	%f138, %f121, %f166, %f137;
	mul.f32 	%f139, %f151, %f129;
	fma.rn.f32 	%f140, %f121, %f165, %f139;
	mul.f32 	%f141, %f151, %f130;
	fma.rn.f32 	%f142, %f121, %f164, %f141;
	mul.f32 	%f143, %f151, %f131;
	fma.rn.f32 	%f144, %f121, %f163, %f143;
	mul.f32 	%f145, %f151, %f132;
	fma.rn.f32 	%f146, %f121, %f162, %f145;
	mul.f32 	%f147, %f151, %f133;
	fma.rn.f32 	%f148, %f121, %f161, %f147;
	mul.f32 	%f149, %f151, %f134;
	fma.rn.f32 	%f150, %f121, %f160, %f149;
	wmma.store.d.sync.aligned.row.m16n16k16.global.f32 	[%rd46], {%f136, %f138, %f140, %f142, %f144, %f146, %f148, %f150}, %r33;
$L__BB2_19:
	ret;

}


// ===== COMPILED SASS (sm_100) =====

	.target	sm_100

	.elftype	@"ET_EXEC"


//--------------------- .note.nv.tkinfo           --------------------------
	.section	.note.nv.tkinfo,"",@"SHT_NOTE"
	.sectionflags	@"SHF_NOTE_NV_TKINFO"
	.tkinfo
        /*0018*/ 	.word	0x00000002
        /*0030*/ 	.string	""
        /*0030*/ 	.string	"ptxas"
        /*0030*/ 	.string	"Cuda compilation tools, release 13.0, V13.0.88"
        /*0030*/ 	.string	"Build cuda_13.0.r13.0/compiler.36424714_0"
        /*0030*/ 	.string	"-arch sm_100 -m 64 "



//--------------------- .note.nv.cuinfo           --------------------------
	.section	.note.nv.cuinfo,"",@"SHT_NOTE"
	.sectionflags	@"SHF_NOTE_NV_CUINFO"
        /*0018*/ 	.short	0x0002
        /*001a*/ 	.short	0x0064
        /*001c*/ 	.short	0x0082
	.zero		2


//--------------------- .nv.info                  --------------------------
	.section	.nv.info,"",@"SHT_CUDA_INFO"
	.align	4


	//----- nvinfo : EIATTR_REGCOUNT
	.align		4
        /*0000*/ 	.byte	0x04, 0x2f
        /*0002*/ 	.short	(.L_1 - .L_0)
	.align		4
.L_0:
        /*0004*/ 	.word	index@(_Z9mma_naiveI6__halffEvPKT_S3_PT0_jjjff)
        /*0008*/ 	.word	0x00000028


	//----- nvinfo : EIATTR_FRAME_SIZE
	.align		4
.L_1:
        /*000c*/ 	.byte	0x04, 0x11
        /*000e*/ 	.short	(.L_3 - .L_2)
	.align		4
.L_2:
        /*0010*/ 	.word	index@(_Z9mma_naiveI6__halffEvPKT_S3_PT0_jjjff)
        /*0014*/ 	.word	0x00000000


	//----- nvinfo : EIATTR_REGCOUNT
	.align		4
.L_3:
        /*0018*/ 	.byte	0x04, 0x2f
        /*001a*/ 	.short	(.L_5 - .L_4)
	.align		4
.L_4:
        /*001c*/ 	.word	index@(_Z9mma_naiveIffEvPKT_S2_PT0_jjjff)
        /*0020*/ 	.word	0x00000020


	//----- nvinfo : EIATTR_FRAME_SIZE
	.align		4
.L_5:
        /*0024*/ 	.byte	0x04, 0x11
        /*0026*/ 	.short	(.L_7 - .L_6)
	.align		4
.L_6:
        /*0028*/ 	.word	index@(_Z9mma_naiveIffEvPKT_S2_PT0_jjjff)
        /*002c*/ 	.word	0x00000000


	//----- nvinfo : EIATTR_REGCOUNT
	.align		4
.L_7:
        /*0030*/ 	.byte	0x04, 0x2f
        /*0032*/ 	.short	(.L_9 - .L_8)
	.align		4
.L_8:
        /*0034*/ 	.word	index@(_Z15mma_wmma_kernelI6__halffLi16ELi16ELi16EN6nvcuda4wmma9row_majorES3_EvPKT_S6_PT0_jjjff)
        /*0038*/ 	.word	0x00000022


	//----- nvinfo : EIATTR_FRAME_SIZE
	.align		4
.L_9:
        /*003c*/ 	.byte	0x04, 0x11
        /*003e*/ 	.short	(.L_11 - .L_10)
	.align		4
.L_10:
        /*0040*/ 	.word	index@(_Z15mma_wmma_kernelI6__halffLi16ELi16ELi16EN6nvcuda4wmma9row_majorES3_EvPKT_S6_PT0_jjjff)
        /*0044*/ 	.word	0x00000000


	//----- nvinfo : EIATTR_MIN_STACK_SIZE
	.align		4
.L_11:
        /*0048*/ 	.byte	0x04, 0x12
        /*004a*/ 	.short	(.L_13 - .L_12)
	.align		4
.L_12:
        /*004c*/ 	.word	index@(_Z15mma_wmma_kernelI6__halffLi16ELi16ELi16EN6nvcuda4wmma9row_majorES3_EvPKT_S6_PT0_jjjff)
        /*0050*/ 	.word	0x00000000


	//----- nvinfo : EIATTR_MIN_STACK_SIZE
	.align		4
.L_13:
        /*0054*/ 	.byte	0x04, 0x12
        /*0056*/ 	.short	(.L_15 - .L_14)
	.align		4
.L_14:
        /*0058*/ 	.word	index@(_Z9mma_naiveIffEvPKT_S2_PT0_jjjff)
        /*005c*/ 	.word	0x00000000


	//----- nvinfo : EIATTR_MIN_STACK_SIZE
	.align		4
.L_15:
        /*0060*/ 	.byte	0x04, 0x12
        /*0062*/ 	.short	(.L_17 - .L_16)
	.align		4
.L_16:
        /*0064*/ 	.word	index@(_Z9mma_naiveI6__halffEvPKT_S3_PT0_jjjff)
        /*0068*/ 	.word	0x00000000
.L_17:


//--------------------- .nv.compat                --------------------------
	.section	.nv.compat,"",@"SHT_CUDA_COMPAT_INFO"
	.align	4
        /*0000*/ 	.byte	0x02, 0x09, 0x00, 0x00, 0x02, 0x02, 0x01, 0x00, 0x02, 0x05, 0x05, 0x00, 0x03, 0x07, 0x01, 0x01
        /*0010*/ 	.byte	0x02, 0x03, 0x00, 0x00, 0x02, 0x06, 0x01, 0x00, 0x04, 0x0b, 0x08, 0x00, 0x09, 0x00, 0x00, 0x00
        /*0020*/ 	.byte	0x00, 0x00, 0x00, 0x00


//--------------------- .nv.info._Z15mma_wmma_kernelI6__halffLi16ELi16ELi16EN6nvcuda4wmma9row_majorES3_EvPKT_S6_PT0_jjjff --------------------------
	.section	.nv.info._Z15mma_wmma_kernelI6__halffLi16ELi16ELi16EN6nvcuda4wmma9row_majorES3_EvPKT_S6_PT0_jjjff,"",@"SHT_CUDA_INFO"
	.sectionflags	@""
	.align	4


	//----- nvinfo : EIATTR_CUDA_API_VERSION
	.align		4
        /*0000*/ 	.byte	0x04, 0x37
        /*0002*/ 	.short	(.L_19 - .L_18)
.L_18:
        /*0004*/ 	.word	0x00000082


	//----- nvinfo : EIATTR_KPARAM_INFO
	.align		4
.L_19:
        /*0008*/ 	.byte	0x04, 0x17
        /*000a*/ 	.short	(.L_21 - .L_20)
.L_20:
        /*000c*/ 	.word	0x00000000
        /*0010*/ 	.short	0x0007
        /*0012*/ 	.short	0x0028
        /*0014*/ 	.byte	0x00, 0xf0, 0x11, 0x00


	//----- nvinfo : EIATTR_KPARAM_INFO
	.align		4
.L_21:
        /*0018*/ 	.byte	0x04, 0x17
        /*001a*/ 	.short	(.L_23 - .L_22)
.L_22:
        /*001c*/ 	.word	0x00000000
        /*0020*/ 	.short	0x0006
        /*0022*/ 	.short	0x0024
        /*0024*/ 	.byte	0x00, 0xf0, 0x11, 0x00


	//----- nvinfo : EIATTR_KPARAM_INFO
	.align		4
.L_23:
        /*0028*/ 	.byte	0x04, 0x17
        /*002a*/ 	.short	(.L_25 - .L_24)
.L_24:
        /*002c*/ 	.word	0x00000000
        /*0030*/ 	.short	0x0005
        /*0032*/ 	.short	0x0020
        /*0034*/ 	.byte	0x00, 0xf0, 0x11, 0x00


	//----- nvinfo : EIATTR_KPARAM_INFO
	.align		4
.L_25:
        /*0038*/ 	.byte	0x04, 0x17
        /*003a*/ 	.short	(.L_27 - .L_26)
.L_26:
        /*003c*/ 	.word	0x00000000
        /*0040*/ 	.short	0x0004
        /*0042*/ 	.short	0x001c
        /*0044*/ 	.byte	0x00, 0xf0, 0x11, 0x00


	//----- nvinfo : EIATTR_KPARAM_INFO
	.align		4
.L_27:
        /*0048*/ 	.byte	0x04, 0x17
        /*004a*/ 	.short	(.L_29 - .L_28)
.L_28:
        /*004c*/ 	.word	0x00000000
        /*0050*/ 	.short	0x0003
        /*0052*/ 	.short	0x0018
        /*0054*/ 	.byte	0x00, 0xf0, 0x11, 0x00


	//----- nvinfo : EIATTR_KPARAM_INFO
	.align		4
.L_29:
        /*0058*/ 	.byte	0x04, 0x17
        /*005a*/ 	.short	(.L_31 - .L_30)
.L_30:
        /*005c*/ 	.word	0x00000000
        /*0060*/ 	.short	0x0002
        /*0062*/ 	.short	0x0010
        /*0064*/ 	.byte	0x00, 0xf5, 0x21, 0x00


	//----- nvinfo : EIATTR_KPARAM_INFO
	.align		4
.L_31:
        /*0068*/ 	.byte	0x04, 0x17
        /*006a*/ 	.short	(.L_33 - .L_32)
.L_32:
        /*006c*/ 	.word	0x00000000
        /*0070*/ 	.short	0x0001
        /*0072*/ 	.short	0x0008
        /*0074*/ 	.byte	0x00, 0xf5, 0x21, 0x00


	//----- nvinfo : EIATTR_KPARAM_INFO
	.align		4
.L_33:
        /*0078*/ 	.byte	0x04, 0x17
        /*007a*/ 	.short	(.L_35 - .L_34)
.L_34:
        /*007c*/ 	.word	0x00000000
        /*0080*/ 	.short	0x0000
        /*0082*/ 	.short	0x0000
        /*0084*/ 	.byte	0x00, 0xf5, 0x21, 0x00


	//----- nvinfo : EIATTR_SPARSE_MMA_MASK
	.align		4
.L_35:
        /*0088*/ 	.byte	0x03, 0x50
        /*008a*/ 	.short	0x0000


	//----- nvinfo : EIATTR_WMMA_USED
	.align		4
        /*008c*/ 	.byte	0x01, 0x2b
	.zero		2


	//----- nvinfo : EIATTR_MAXREG_COUNT
	.align		4
        /*0090*/ 	.byte	0x03, 0x1b
        /*0092*/ 	.short	0x00ff


	//----- nvinfo : EIATTR_MERCURY_ISA_VERSION
	.align		4
        /*0094*/ 	.byte	0x03, 0x5f
        /*0096*/ 	.short	0x0101


	//----- nvinfo : EIATTR_VRC_CTA_INIT_COUNT
	.align		4
        /*0098*/ 	.byte	0x02, 0x4a
	.zero		1
	.zero		1


	//----- nvinfo : EIATTR_EXIT_INSTR_OFFSETS
	.align		4
        /*009c*/ 	.byte	0x04, 0x1c
        /*009e*/ 	.short	(.L_37 - .L_36)


	//   ....[0]....
.L_36:
        /*00a0*/ 	.word	0x000011a0


	//   ....[1]....
        /*00a4*/ 	.word	0x00001450


	//----- nvinfo : EIATTR_CRS_STACK_SIZE
	.align		4
.L_37:
        /*00a8*/ 	.byte	0x04, 0x1e
        /*00aa*/ 	.short	(.L_39 - .L_38)
.L_38:
        /*00ac*/ 	.word	0x00000000


	//----- nvinfo : EIATTR_CBANK_PARAM_SIZE
	.align		4
.L_39:
        /*00b0*/ 	.byte	0x03, 0x19
        /*00b2*/ 	.short	0x002c


	//----- nvinfo : EIATTR_PARAM_CBANK
	.align		4
        /*00b4*/ 	.byte	0x04, 0x0a
        /*00b6*/ 	.short	(.L_41 - .L_40)
	.align		4
.L_40:
        /*00b8*/ 	.word	index@(.nv.constant0._Z15mma_wmma_kernelI6__halffLi16ELi16ELi16EN6nvcuda4wmma9row_majorES3_EvPKT_S6_PT0_jjjff)
        /*00bc*/ 	.short	0x0380
        /*00be*/ 	.short	0x002c


	//----- nvinfo : EIATTR_SW_WAR
	.align		4
.L_41:
        /*00c0*/ 	.byte	0x04, 0x36
        /*00c2*/ 	.short	(.L_43 - .L_42)
.L_42:
        /*00c4*/ 	.word	0x00000008
.L_43:


//--------------------- .nv.info._Z9mma_naiveIffEvPKT_S2_PT0_jjjff --------------------------
	.section	.nv.info._Z9mma_naiveIffEvPKT_S2_PT0_jjjff,"",@"SHT_CUDA_INFO"
	.sectionflags	@""
	.align	4


	//----- nvinfo : EIATTR_CUDA_API_VERSION
	.align		4
        /*0000*/ 	.byte	0x04, 0x37
        /*0002*/ 	.short	(.L_45 - .L_44)
.L_44:
        /*0004*/ 	.word	0x00000082


	//----- nvinfo : EIATTR_KPARAM_INFO
	.align		4
.L_45:
        /*0008*/ 	.byte	0x04, 0x17
        /*000a*/ 	.short	(.L_47 - .L_46)
.L_46:
        /*000c*/ 	.word	0x00000000
        /*0010*/ 	.short	0x0007
        /*0012*/ 	.short	0x0028
        /*0014*/ 	.byte	0x00, 0xf0, 0x11, 0x00


	//----- nvinfo : EIATTR_KPARAM_INFO
	.align		4
.L_47:
        /*0018*/ 	.byte	0x04, 0x17
        /*001a*/ 	.short	(.L_49 - .L_48)
.L_48:
        /*001c*/ 	.word	0x00000000
        /*0020*/ 	.short	0x0006
        /*0022*/ 	.short	0x0024
        /*0024*/ 	.byte	0x00, 0xf0, 0x11, 0x00


	//----- nvinfo : EIATTR_KPARAM_INFO
	.align		4
.L_49:
        /*0028*/ 	.byte	0x04, 0x17
        /*002a*/ 	.short	(.L_51 - .L_50)
.L_50:
        /*002c*/ 	.word	0x00000000
        /*0030*/ 	.short	0x0005
        /*0032*/ 	.short	0x0020
        /*0034*/ 	.byte	0x00, 0xf0, 0x11, 0x00


	//----- nvinfo : EIATTR_KPARAM_INFO
	.align		4
.L_51:
        /*0038*/ 	.byte	0x04, 0x17
        /*003a*/ 	.short	(.L_53 - .L_52)
.L_52:
        /*003c*/ 	.word	0x00000000
        /*0040*/ 	.short	0x0004
        /*0042*/ 	.short	0x001c
        /*0044*/ 	.byte	0x00, 0xf0, 0x11, 0x00


	//----- nvinfo : EIATTR_KPARAM_INFO
	.align		4
.L_53:
        /*0048*/ 	.byte	0x04, 0x17
        /*004a*/ 	.short	(.L_55 - .L_54)
.L_54:
        /*004c*/ 	.word	0x00000000
        /*0050*/ 	.short	0x0003
        /*0052*/ 	.short	0x0018
        /*0054*/ 	.byte	0x00, 0xf0, 0x11, 0x00


	//----- nvinfo : EIATTR_KPARAM_INFO
	.align		4
.L_55:
        /*0058*/ 	.byte	0x04, 0x17
        /*005a*/ 	.short	(.L_57 - .L_56)
.L_56:
        /*005c*/ 	.word	0x00000000
        /*0060*/ 	.short	0x0002
        /*0062*/ 	.short	0x0010
        /*0064*/ 	.byte	0x00, 0xf5, 0x21, 0x00


	//----- nvinfo : EIATTR_KPARAM_INFO
	.align		4
.L_57:
        /*0068*/ 	.byte	0x04, 0x17
        /*006a*/ 	.short	(.L_59 - .L_58)
.L_58:
        /*006c*/ 	.word	0x00000000
        /*0070*/ 	.short	0x0001
        /*0072*/ 	.short	0x0008
        /*0074*/ 	.byte	0x00, 0xf5, 0x21, 0x00


	//----- nvinfo : EIATTR_KPARAM_INFO
	.align		4
.L_59:
        /*0078*/ 	.byte	0x04, 0x17
        /*007a*/ 	.short	(.L_61 - .L_60)
.L_60:
        /*007c*/ 	.word	0x00000000
        /*0080*/ 	.short	0x0000
        /*0082*/ 	.short	0x0000
        /*0084*/ 	.byte	0x00, 0xf5, 0x21, 0x00


	//----- nvinfo : EIATTR_SPARSE_MMA_MASK
	.align		4
.L_61:
        /*0088*/ 	.byte	0x03, 0x50
        /*008a*/ 	.short	0x0000


	//----- nvinfo : EIATTR_MAXREG_COUNT
	.align		4
        /*008c*/ 	.byte	0x03, 0x1b
        /*008e*/ 	.short	0x00ff


	//----- nvinfo : EIATTR_MERCURY_ISA_VERSION
	.align		4
        /*0090*/ 	.byte	0x03, 0x5f
        /*0092*/ 	.short	0x0101


	//----- nvinfo : EIATTR_VRC_CTA_INIT_COUNT
	.align		4
        /*0094*/ 	.byte	0x02, 0x4a
	.zero		1
	.zero		1


	//----- nvinfo : EIATTR_EXIT_INSTR_OFFSETS
	.align		4
        /*0098*/ 	.byte	0x04, 0x1c
        /*009a*/ 	.short	(.L_63 - .L_62)


	//   ....[0]....
.L_62:
        /*009c*/ 	.word	0x000000d0


	//   ....[1]....
        /*00a0*/ 	.word	0x00000ad0


	//----- nvinfo : EIATTR_CBANK_PARAM_SIZE
	.align		4
.L_63:
        /*00a4*/ 	.byte	0x03, 0x19
        /*00a6*/ 	.short	0x002c


	//----- nvinfo : EIATTR_PARAM_CBANK
	.align		4
        /*00a8*/ 	.byte	0x04, 0x0a
        /*00aa*/ 	.short	(.L_65 - .L_64)
	.align		4
.L_64:
        /*00ac*/ 	.word	index@(.nv.constant0._Z9mma_naiveIffEvPKT_S2_PT0_jjjff)
        /*00b0*/ 	.short	0x0380
        /*00b2*/ 	.short	0x002c


	//----- nvinfo : EIATTR_SW_WAR
	.align		4
.L_65:
        /*00b4*/ 	.byte	0x04, 0x36
        /*00b6*/ 	.short	(.L_67 - .L_66)
.L_66:
        /*00b8*/ 	.word	0x00000008
.L_67:


//--------------------- .nv.info._Z9mma_naiveI6__halffEvPKT_S3_PT0_jjjff --------------------------
	.section	.nv.info._Z9mma_naiveI6__halffEvPKT_S3_PT0_jjjff,"",@"SHT_CUDA_INFO"
	.sectionflags	@""
	.align	4


	//----- nvinfo : EIATTR_CUDA_API_VERSION
	.align		4
        /*0000*/ 	.byte	0x04, 0x37
        /*0002*/ 	.short	(.L_69 - .L_68)
.L_68:
        /*0004*/ 	.word	0x00000082


	//----- nvinfo : EIATTR_KPARAM_INFO
	.align		4
.L_69:
        /*0008*/ 	.byte	0x04, 0x17
        /*000a*/ 	.short	(.L_71 - .L_70)
.L_70:
        /*000c*/ 	.word	0x00000000
        /*0010*/ 	.short	0x0007
        /*0012*/ 	.short	0x0028
        /*0014*/ 	.byte	0x00, 0xf0, 0x11, 0x00


	//----- nvinfo : EIATTR_KPARAM_INFO
	.align		4
.L_71:
        /*0018*/ 	.byte	0x04, 0x17
        /*001a*/ 	.short	(.L_73 - .L_72)
.L_72:
        /*001c*/ 	.word	0x00000000
        /*0020*/ 	.short	0x0006
        /*0022*/ 	.short	0x0024
        /*0024*/ 	.byte	0x00, 0xf0, 0x11, 0x00


	//----- nvinfo : EIATTR_KPARAM_INFO
	.align		4
.L_73:
        /*0028*/ 	.byte	0x04, 0x17
        /*002a*/ 	.short	(.L_75 - .L_74)
.L_74:
        /*002c*/ 	.word	0x00000000
        /*0030*/ 	.short	0x0005
        /*0032*/ 	.short	0x0020
        /*0034*/ 	.byte	0x00, 0xf0, 0x11, 0x00


	//----- nvinfo : EIATTR_KPARAM_INFO
	.align		4
.L_75:
        /*0038*/ 	.byte	0x04, 0x17
        /*003a*/ 	.short	(.L_77 - .L_76)
.L_76:
        /*003c*/ 	.word	0x00000000
        /*0040*/ 	.short	0x0004
        /*0042*/ 	.short	0x001c
        /*0044*/ 	.byte	0x00, 0xf0, 0x11, 0x00


	//----- nvinfo : EIATTR_KPARAM_INFO
	.align		4
.L_77:
        /*0048*/ 	.byte	0x04, 0x17
        /*004a*/ 	.short	(.L_79 - .L_78)
.L_78:
        /*004c*/ 	.word	0x00000000
        /*0050*/ 	.short	0x0003
        /*0052*/ 	.short	0x0018
        /*0054*/ 	.byte	0x00, 0xf0, 0x11, 0x00


	//----- nvinfo : EIATTR_KPARAM_INFO
	.align		4
.L_79:
        /*0058*/ 	.byte	0x04, 0x17
        /*005a*/ 	.short	(.L_81 - .L_80)
.L_80:
        /*005c*/ 	.word	0x00000000
        /*0060*/ 	.short	0x0002
        /*0062*/ 	.short	0x0010
        /*0064*/ 	.byte	0x00, 0xf5, 0x21, 0x00


	//----- nvinfo : EIATTR_KPARAM_INFO
	.align		4
.L_81:
        /*0068*/ 	.byte	0x04, 0x17
        /*006a*/ 	.short	(.L_83 - .L_82)
.L_82:
        /*006c*/ 	.word	0x00000000
        /*0070*/ 	.short	0x0001
        /*0072*/ 	.short	0x0008
        /*0074*/ 	.byte	0x00, 0xf5, 0x21, 0x00


	//----- nvinfo : EIATTR_KPARAM_INFO
	.align		4
.L_83:
        /*0078*/ 	.byte	0x04, 0x17
        /*007a*/ 	.short	(.L_85 - .L_84)
.L_84:
        /*007c*/ 	.word	0x00000000
        /*0080*/ 	.short	0x0000
        /*0082*/ 	.short	0x0000
        /*0084*/ 	.byte	0x00, 0xf5, 0x21, 0x00


	//----- nvinfo : EIATTR_SPARSE_MMA_MASK
	.align		4
.L_85:
        /*0088*/ 	.byte	0x03, 0x50
        /*008a*/ 	.short	0x0000


	//----- nvinfo : EIATTR_MAXREG_COUNT
	.align		4
        /*008c*/ 	.byte	0x03, 0x1b
        /*008e*/ 	.short	0x00ff


	//----- nvinfo : EIATTR_MERCURY_ISA_VERSION
	.align		4
        /*0090*/ 	.byte	0x03, 0x5f
        /*0092*/ 	.short	0x0101


	//----- nvinfo : EIATTR_VRC_CTA_INIT_COUNT
	.align		4
        /*0094*/ 	.byte	0x02, 0x4a
	.zero		1
	.zero		1


	//----- nvinfo : EIATTR_EXIT_INSTR_OFFSETS
	.align		4
        /*0098*/ 	.byte	0x04, 0x1c
        /*009a*/ 	.short	(.L_87 - .L_86)


	//   ....[0]....
.L_86:
        /*009c*/ 	.word	0x000000d0


	//   ....[1]....
        /*00a0*/ 	.word	0x00001590


	//----- nvinfo : EIATTR_CBANK_PARAM_SIZE
	.align		4
.L_87:
        /*00a4*/ 	.byte	0x03, 0x19
        /*00a6*/ 	.short	0x002c


	//----- nvinfo : EIATTR_PARAM_CBANK
	.align		4
        /*00a8*/ 	.byte	0x04, 0x0a
        /*00aa*/ 	.short	(.L_89 - .L_88)
	.align		4
.L_88:
        /*00ac*/ 	.word	index@(.nv.constant0._Z9mma_naiveI6__halffEvPKT_S3_PT0_jjjff)
        /*00b0*/ 	.short	0x0380
        /*00b2*/ 	.short	0x002c


	//----- nvinfo : EIATTR_SW_WAR
	.align		4
.L_89:
        /*00b4*/ 	.byte	0x04, 0x36
        /*00b6*/ 	.short	(.L_91 - .L_90)
.L_90:
        /*00b8*/ 	.word	0x00000008
.L_91:


//--------------------- .nv.callgraph             --------------------------
	.section	.nv.callgraph,"",@"SHT_CUDA_CALLGRAPH"
	.align	4
	.sectionentsize	8
	.align		4
        /*0000*/ 	.word	0x00000000
	.align		4
        /*0004*/ 	.word	0xffffffff
	.align		4
        /*0008*/ 	.word	0x00000000
	.align		4
        /*000c*/ 	.word	0xfffffffe
	.align		4
        /*0010*/ 	.word	0x00000000
	.align		4
        /*0014*/ 	.word	0xfffffffd
	.align		4
        /*0018*/ 	.word	0x00000000
	.align		4
        /*001c*/ 	.word	0xfffffffc


//--------------------- .text._Z15mma_wmma_kernelI6__halffLi16ELi16ELi16EN6nvcuda4wmma9row_majorES3_EvPKT_S6_PT0_jjjff --------------------------
	.section	.text._Z15mma_wmma_kernelI6__halffLi16ELi16ELi16EN6nvcuda4wmma9row_majorES3_EvPKT_S6_PT0_jjjff,"ax",@progbits
	.align	128
        .global         _Z15mma_wmma_kernelI6__halffLi16ELi16ELi16EN6nvcuda4wmma9row_majorES3_EvPKT_S6_PT0_jjjff
        .type           _Z15mma_wmma_kernelI6__halffLi16ELi16ELi16EN6nvcuda4wmma9row_majorES3_EvPKT_S6_PT0_jjjff,@function
        .size           _Z15mma_wmma_kernelI6__halffLi16ELi16ELi16EN6nvcuda4wmma9row_majorES3_EvPKT_S6_PT0_jjjff,(.L_x_23 - _Z15mma_wmma_kernelI6__halffLi16ELi16ELi16EN6nvcuda4wmma9row_majorES3_EvPKT_S6_PT0_jjjff)
        .other          _Z15mma_wmma_kernelI6__halffLi16ELi16ELi16EN6nvcuda4wmma9row_majorES3_EvPKT_S6_PT0_jjjff,@"STO_CUDA_ENTRY STV_DEFAULT"
_Z15mma_wmma_kernelI6__halffLi16ELi16ELi16EN6nvcuda4wmma9row_majorES3_EvPKT_S6_PT0_jjjff:
.text._Z15mma_wmma_kernelI6__halffLi16ELi16ELi16EN6nvcuda4wmma9row_majorES3_EvPKT_S6_PT0_jjjff:
[----:B------:R-:W-:Y:S01]  /*0000*/  LDC R1, c[0x0][0x37c] ;  /* 0x0000df00ff017b82 */ /* 0x000fe20000000800 */
[----:B------:R-:W0:Y:S01]  /*0010*/  S2R R26, SR_CTAID.X ;  /* 0x00000000001a7919 */ /* 0x000e220000002500 */
[----:B------:R-:W1:Y:S01]  /*0020*/  LDCU UR8, c[0x0][0x3a0] ;  /* 0x00007400ff0877ac */ /* 0x000e620008000800 */
[----:B------:R-:W-:Y:S02]  /*0030*/  CS2R R4, SRZ ;  /* 0x0000000000047805 */ /* 0x000fe4000001ff00 */
[----:B------:R-:W-:Y:S01]  /*0040*/  CS2R R6, SRZ ;  /* 0x0000000000067805 */ /* 0x000fe2000001ff00 */
[----:B------:R-:W0:Y:S01]  /*0050*/  S2R R3, SR_TID.X ;  /* 0x0000000000037919 */ /* 0x000e220000002100 */
[----:B------:R-:W0:Y:S01]  /*0060*/  LDCU UR4, c[0x0][0x360] ;  /* 0x00006c00ff0477ac */ /* 0x000e220008000800 */
[----:B------:R-:W-:Y:S02]  /*0070*/  CS2R R8, SRZ ;  /* 0x0000000000087805 */ /* 0x000fe4000001ff00 */
[----:B------:R-:W-:Y:S01]  /*0080*/  CS2R R10, SRZ ;  /* 0x00000000000a7805 */ /* 0x000fe2000001ff00 */
[----:B------:R-:W2:Y:S01]  /*0090*/  S2R R25, SR_CTAID.Y ;  /* 0x0000000000197919 */ /* 0x000ea20000002600 */
[----:B------:R-:W2:Y:S01]  /*00a0*/  LDCU UR5, c[0x0][0x364] ;  /* 0x00006c80ff0577ac */ /* 0x000ea20008000800 */
[----:B------:R-:W2:Y:S01]  /*00b0*/  S2R R0, SR_TID.Y ;  /* 0x0000000000007919 */ /* 0x000ea20000002200 */
[----:B------:R-:W3:Y:S01]  /*00c0*/  LDCU.64 UR6, c[0x0][0x358] ;  /* 0x00006b00ff0677ac */ /* 0x000ee20008000a00 */
[----:B-1----:R-:W-:Y:S01]  /*00d0*/  UISETP.NE.AND UP0, UPT, UR8, URZ, UPT ;  /* 0x000000ff0800728c */ /* 0x002fe2000bf05270 */
[----:B0-----:R-:W-:-:S05]  /*00e0*/  IMAD R26, R26, UR4, R3 ;  /* 0x000000041a1a7c24 */ /* 0x001fca000f8e0203 */
[----:B------:R-:W-:Y:S01]  /*00f0*/  SHF.R.U32.HI R26, RZ, 0x5, R26 ;  /* 0x00000005ff1a7819 */ /* 0x000fe2000001161a */
[----:B--2---:R-:W-:Y:S02]  /*0100*/  IMAD R25, R25, UR5, R0 ;  /* 0x0000000519197c24 */ /* 0x004fe4000f8e0200 */
[----:B---3--:R-:W-:Y:S05]  /*0110*/  BRA.U !UP0, `(.L_x_0) ;  /* 0x00000011080c7547 */ /* 0x008fea000b800000 */
[----:B------:R-:W0:Y:S01]  /*0120*/  LDCU.64 UR10, c[0x0][0x398] ;  /* 0x00007300ff0a77ac */ /* 0x000e220008000a00 */
[----:B------:R-:W-:Y:S01]  /*0130*/  IMAD.SHL.U32 R2, R25, 0x10, RZ ;  /* 0x0000001019027824 */ /* 0x000fe200078e00ff */
[----:B------:R-:W-:Y:S01]  /*0140*/  CS2R R10, SRZ ;  /* 0x00000000000a7805 */ /* 0x000fe2000001ff00 */
[----:B------:R-:W-:Y:S01]  /*0150*/  IMAD.SHL.U32 R0, R26, 0x10, RZ ;  /* 0x000000101a007824 */ /* 0x000fe200078e00ff */
[----:B------:R-:W-:Y:S01]  /*0160*/  UISETP.GE.U32.AND UP0, UPT, UR8, 0x31, UPT ;  /* 0x000000310800788c */ /* 0x000fe2000bf06070 */
[----:B------:R-:W-:Y:S01]  /*0170*/  IMAD.MOV.U32 R24, RZ, RZ, RZ ;  /* 0x000000ffff187224 */ /* 0x000fe200078e00ff */
[----:B------:R-:W-:Y:S01]  /*0180*/  UIADD3 UR4, UPT, UPT, UR8, -0x1, URZ ;  /* 0xffffffff08047890 */ /* 0x000fe2000fffe0ff */
[----:B------:R-:W-:Y:S02]  /*0190*/  CS2R R8, SRZ ;  /* 0x0000000000087805 */ /* 0x000fe4000001ff00 */
[----:B------:R-:W-:Y:S02]  /*01a0*/  CS2R R6, SRZ ;  /* 0x0000000000067805 */ /* 0x000fe4000001ff00 */
[----:B------:R-:W-:Y:S01]  /*01b0*/  CS2R R4, SRZ ;  /* 0x0000000000047805 */ /* 0x000fe2000001ff00 */
[----:B------:R-:W1:Y:S01]  /*01c0*/  LDCU.64 UR12, c[0x0][0x388] ;  /* 0x00007100ff0c77ac */ /* 0x000e620008000a00 */
[----:B------:R-:W-:Y:S01]  /*01d0*/  ULEA.HI UR4, UR4, 0x1, URZ, 0x1c ;  /* 0x0000000104047891 */ /* 0x000fe2000f8fe0ff */
[----:B0-----:R-:W-:-:S05]  /*01e0*/  IMAD.U32 R15, RZ, RZ, UR11 ;  /* 0x0000000bff0f7e24 */ /* 0x001fca000f8e00ff */
[----:B------:R-:W-:-:S04]  /*01f0*/  ISETP.GE.U32.AND P0, PT, R2, R15, PT ;  /* 0x0000000f0200720c */ /* 0x000fc80003f06070 */
[C---:B------:R-:W-:Y:S01]  /*0200*/  ISETP.LT.U32.AND P0, PT, R0.reuse, UR10, !P0 ;  /* 0x0000000a00007c0c */ /* 0x040fe2000c701070 */
[----:B------:R-:W-:Y:S01]  /*0210*/  IMAD R0, R0, UR8, RZ ;  /* 0x0000000800007c24 */ /* 0x000fe2000f8e02ff */
[----:B------:R-:W-:Y:S11]  /*0220*/  BRA.U !UP0, `(.L_x_1) ;  /* 0x0000000908cc7547 */ /* 0x000ff6000b800000 */
[----:B------:R-:W0:Y:S01]  /*0230*/  LDCU.64 UR8, c[0x0][0x380] ;  /* 0x00007000ff0877ac */ /* 0x000e220008000a00 */
[----:B------:R-:W-:Y:S01]  /*0240*/  BSSY.RECONVERGENT B0, `(.L_x_1) ;  /* 0x00000b1000007945 */ /* 0x000fe20003800200 */
[C---:B------:R-:W-:Y:S01]  /*0250*/  IMAD R19, R15.reuse, 0x30, RZ ;  /* 0x000000300f137824 */ /* 0x040fe200078e02ff */
[----:B------:R-:W-:Y:S01]  /*0260*/  ULOP3.LUT UR4, UR4, 0x1ffffffc, URZ, 0xc0, !UPT ;  /* 0x1ffffffc04047892 */ /* 0x000fe2000f8ec0ff */
[C---:B------:R-:W-:Y:S01]  /*0270*/  IMAD.SHL.U32 R18, R15.reuse, 0x20, RZ ;  /* 0x000000200f127824 */ /* 0x040fe200078e00ff */
[----:B------:R-:W2:Y:S01]  /*0280*/  LDCU UR14, c[0x0][0x39c] ;  /* 0x00007380ff0e77ac */ /* 0x000ea20008000800 */
[----:B------:R-:W-:Y:S02]  /*0290*/  IMAD.SHL.U32 R3, R15, 0x10, RZ ;  /* 0x000000100f037824 */ /* 0x000fe400078e00ff */
[----:B------:R-:W-:Y:S01]  /*02a0*/  IMAD.MOV.U32 R16, RZ, RZ, RZ ;  /* 0x000000ffff107224 */ /* 0x000fe200078e00ff */
[----:B------:R-:W-:Y:S01]  /*02b0*/  UIADD3 UR4, UPT, UPT, -UR4, URZ, URZ ;  /* 0x000000ff04047290 */ /* 0x000fe2000fffe1ff */
[----:B------:R-:W-:Y:S01]  /*02c0*/  IMAD.MOV.U32 R24, RZ, RZ, RZ ;  /* 0x000000ffff187224 */ /* 0x000fe200078e00ff */
[----:B------:R-:W3:Y:S01]  /*02d0*/  LDCU.64 UR10, c[0x0][0x388] ;  /* 0x00007100ff0a77ac */ /* 0x000ee20008000a00 */
[----:B------:R-:W-:-:S03]  /*02e0*/  IMAD.MOV.U32 R11, RZ, RZ, RZ ;  /* 0x000000ffff0b7224 */ /* 0x000fc600078e00ff */
[----:B------:R-:W-:Y:S01]  /*02f0*/  IMAD.U32 R17, RZ, RZ, UR4 ;  /* 0x00000004ff117e24 */ /* 0x000fe2000f8e00ff */
[----:B0-----:R-:W-:-:S04]  /*0300*/  LEA R2, P1, R0, UR8, 0x1 ;  /* 0x0000000800027c11 */ /* 0x001fc8000f8208ff */
[----:B------:R-:W-:-:S09]  /*0310*/  LEA.HI.X R0, R0, UR9, RZ, 0x1, P1 ;  /* 0x0000000900007c11 */ /* 0x000fd200088f0cff */
.L_x_6:
[----:B------:R-:W-:Y:S05]  /*0320*/  @!P0 BRA `(.L_x_2) ;  /* 0x0000000000948947 */ /* 0x000fea0003800000 */
[----:B------:R-:W0:Y:S01]  /*0330*/  S2R R14, SR_LANEID ;  /* 0x00000000000e7919 */ /* 0x000e220000000000 */
[----:B------:R-:W4:Y:S01]  /*0340*/  LDC R20, c[0x0][0x3a0] ;  /* 0x0000e800ff147b82 */ /* 0x000f220000000800 */
[----:B------:R-:W-:-:S07]  /*0350*/  IMAD.MOV.U32 R15, RZ, RZ, RZ ;  /* 0x000000ffff0f7224 */ /* 0x000fce00078e00ff */
[----:B------:R-:W5:Y:S01]  /*0360*/  LDC R30, c[0x0][0x39c] ;  /* 0x0000e700ff1e7b82 */ /* 0x000f620000000800 */
[----:B----4-:R-:W-:Y:S02]  /*0370*/  SHF.R.U32.HI R12, RZ, 0x1, R20 ;  /* 0x00000001ff0c7819 */ /* 0x010fe40000011614 */
[----:B0-----:R-:W-:Y:S02]  /*0380*/  SHF.R.U32.HI R21, RZ, 0x2, R14 ;  /* 0x00000002ff157819 */ /* 0x001fe4000001160e */
[----:B------:R-:W-:Y:S02]  /*0390*/  LOP3.LUT R14, R14, 0x3, RZ, 0xc0, !PT ;  /* 0x000000030e0e7812 */ /* 0x000fe400078ec0ff */
[----:B-----5:R-:W-:-:S03]  /*03a0*/  SHF.R.U32.HI R22, RZ, 0x1, R30 ;  /* 0x00000001ff167819 */ /* 0x020fc6000001161e */
[----:B------:R-:W-:-:S04]  /*03b0*/  IMAD.WIDE.U32 R12, R21, R12, R14 ;  /* 0x0000000c150c7225 */ /* 0x000fc800078e000e */
[----:B------:R-:W-:-:S04]  /*03c0*/  IMAD.WIDE.U32 R14, R21, R22, R14 ;  /* 0x00000016150e7225 */ /* 0x000fc800078e000e */
[----:B------:R-:W-:-:S05]  /*03d0*/  IMAD.SHL.U32 R21, R25, 0x10, RZ ;  /* 0x0000001019157824 */ /* 0x000fca00078e00ff */
[----:B------:R-:W-:-:S05]  /*03e0*/  IADD3 R21, P1, PT, R21, R16, RZ ;  /* 0x0000001015157210 */ /* 0x000fca0007f3e0ff */
[----:B------:R-:W-:Y:S01]  /*03f0*/  IMAD.X R22, RZ, RZ, RZ, P1 ;  /* 0x000000ffff167224 */ /* 0x000fe200008e06ff */
[----:B---3--:R-:W-:-:S04]  /*0400*/  LEA R23, P1, R21, UR10, 0x1 ;  /* 0x0000000a15177c11 */ /* 0x008fc8000f8208ff */
[----:B------:R-:W-:Y:S02]  /*0410*/  LEA.HI.X R21, R21, UR11, R22, 0x1, P1 ;  /* 0x0000000b15157c11 */ /* 0x000fe400088f0c16 */
[----:B------:R-:W-:-:S04]  /*0420*/  LEA R22, P1, R14, R23, 0x2 ;  /* 0x000000170e167211 */ /* 0x000fc800078210ff */
[----:B------:R-:W-:Y:S02]  /*0430*/  LEA.HI.X R23, R14, R21, R15, 0x2, P1 ;  /* 0x000000150e177211 */ /* 0x000fe400008f140f */
[----:B------:R-:W-:Y:S01]  /*0440*/  LEA R14, P1, R12, R2, 0x2 ;  /* 0x000000020c0e7211 */ /* 0x000fe200078210ff */
[----:B------:R-:W-:Y:S02]  /*0450*/  IMAD.WIDE.U32 R30, R30, 0x10, R22 ;  /* 0x000000101e1e7825 */ /* 0x000fe400078e0016 */
[----:B------:R-:W3:Y:S01]  /*0460*/  LDG.E R28, desc[UR6][R22.64] ;  /* 0x00000006161c7981 */ /* 0x000ee2000c1e1900 */
[----:B------:R-:W-:-:S03]  /*0470*/  LEA.HI.X R15, R12, R0, R13, 0x2, P1 ;  /* 0x000000000c0f7211 */ /* 0x000fc600008f140d */
[----:B------:R-:W4:Y:S01]  /*0480*/  LDG.E R27, desc[UR6][R30.64] ;  /* 0x000000061e1b7981 */ /* 0x000f22000c1e1900 */
[----:B------:R-:W-:-:S03]  /*0490*/  IMAD.WIDE.U32 R20, R20, 0x10, R14 ;  /* 0x0000001014147825 */ /* 0x000fc600078e000e */
[----:B------:R-:W5:Y:S04]  /*04a0*/  LDG.E R12, desc[UR6][R14.64] ;  /* 0x000000060e0c7981 */ /* 0x000f68000c1e1900 */
[----:B------:R-:W2:Y:S04]  /*04b0*/  LDG.E R22, desc[UR6][R22.64+0x10] ;  /* 0x0000100616167981 */ /* 0x000ea8000c1e1900 */
[----:B------:R-:W5:Y:S04]  /*04c0*/  LDG.E R13, desc[UR6][R20.64] ;  /* 0x00000006140d7981 */ /* 0x000f68000c1e1900 */
[----:B------:R-:W5:Y:S04]  /*04d0*/  LDG.E R14, desc[UR6][R14.64+0x10] ;  /* 0x000010060e0e7981 */ /* 0x000f68000c1e1900 */
[----:B------:R-:W5:Y:S04]  /*04e0*/  LDG.E R23, desc[UR6][R30.64+0x10] ;  /* 0x000010061e177981 */ /* 0x000f68000c1e1900 */
[----:B------:R3:W5:Y:S01]  /*04f0*/  LDG.E R15, desc[UR6][R20.64+0x10] ;  /* 0x00001006140f7981 */ /* 0x000762000c1e1900 */
[----:B------:R-:W-:Y:S05]  /*0500*/  WARPSYNC.ALL ;  /* 0x0000000000007948 */ /* 0x000fea0003800000 */
[----:B---3--:R-:W-:Y:S04]  /*0510*/  MOVM.16.MT88 R20, R28 ;  /* 0x000000001c14723a */ /* 0x008fe80000000000 */
[----:B----4-:R-:W0:Y:S04]  /*0520*/  MOVM.16.MT88 R21, R27 ;  /* 0x000000001b15723a */ /* 0x010e280000000000 */
[----:B--2---:R-:W-:Y:S04]  /*0530*/  MOVM.16.MT88 R22, R22 ;  /* 0x000000001616723a */ /* 0x004fe80000000000 */
[----:B-----5:R-:W2:Y:S01]  /*0540*/  MOVM.16.MT88 R23, R23 ;  /* 0x000000001717723a */ /* 0x020ea20000000000 */
[C---:B0-----:R-:W-:Y:S08]  /*0550*/  HMMA.16816.F32 R4, R12.reuse, R20, R4 ;  /* 0x000000140c04723c */ /* 0x041ff00000001804 */
[----:B--2---:R-:W-:-:S15]  /*0560*/  HMMA.16816.F32 R8, R12, R22, R8 ;  /* 0x000000160c08723c */ /* 0x004fde0000001808 */
[----:B------:R-:W-:-:S05]  /*0570*/  NOP ;  /* 0x0000000000007918 */ /* 0x000fca0000000000 */
.L_x_2:
        /* <DEDUP_REMOVED lines=10> */
[----:B------:R-:W-:Y:S01]  /*0620*/  IMAD.WIDE.U32 R14, R21, R22, R14 ;  /* 0x00000016150e7225 */ /* 0x000fe200078e000e */
[----:B------:R-:W-:-:S04]  /*0630*/  SHF.L.U32 R22, R25, 0x4, RZ ;  /* 0x0000000419167819 */ /* 0x000fc800000006ff */
        /* <DEDUP_REMOVED lines=26> */
.L_x_3:
        /* <DEDUP_REMOVED lines=38> */
.L_x_4:
        /* <DEDUP_REMOVED lines=38> */
.L_x_5:
[----:B------:R-:W-:Y:S01]  /*0ca0*/  VIADD R17, R17, 0x4 ;  /* 0x0000000411117836 */ /* 0x000fe20000000000 */
[----:B------:R-:W-:Y:S01]  /*0cb0*/  IADD3 R2, P2, PT, R2, 0x80, RZ ;  /* 0x0000008002027810 */ /* 0x000fe20007f5e0ff */
[----:B--2---:R-:W-:Y:S01]  /*0cc0*/  IMAD.U32 R15, RZ, RZ, UR14 ;  /* 0x0000000eff0f7e24 */ /* 0x004fe2000f8e00ff */
[----:B------:R-:W-:Y:S02]  /*0cd0*/  IADD3 R24, PT, PT, R24, 0x40, RZ ;  /* 0x0000004018187810 */ /* 0x000fe40007ffe0ff */
[----:B------:R-:W-:Y:S01]  /*0ce0*/  ISETP.NE.AND P1, PT, R17, RZ, PT ;  /* 0x000000ff1100720c */ /* 0x000fe20003f25270 */
[----:B------:R-:W-:Y:S02]  /*0cf0*/  IMAD.X R0, RZ, RZ, R0, P2 ;  /* 0x000000ffff007224 */ /* 0x000fe400010e0600 */
[C---:B------:R-:W-:Y:S02]  /*0d00*/  IMAD R19, R15.reuse, 0x40, R19 ;  /* 0x000000400f137824 */ /* 0x040fe400078e0213 */
[----:B------:R-:W-:-:S02]  /*0d10*/  IMAD R18, R15, 0x40, R18 ;  /* 0x000000400f127824 */ /* 0x000fc400078e0212 */
[C---:B------:R-:W-:Y:S02]  /*0d20*/  IMAD R3, R15.reuse, 0x40, R3 ;  /* 0x000000400f037824 */ /* 0x040fe400078e0203 */
[----:B------:R-:W-:-:S04]  /*0d30*/  IMAD R16, R15, 0x40, R16 ;  /* 0x000000400f107824 */ /* 0x000fc800078e0210 */
[----:B------:R-:W-:Y:S05]  /*0d40*/  @P1 BRA `(.L_x_6) ;  /* 0xfffffff400741947 */ /* 0x000fea000383ffff */
[----:B-1-3--:R-:W-:Y:S05]  /*0d50*/  BSYNC.RECONVERGENT B0 ;  /* 0x0000000000007941 */ /* 0x00afea0003800200 */
.L_x_1:
[----:B------:R-:W0:Y:S01]  /*0d60*/  LDCU UR5, c[0x0][0x3a0] ;  /* 0x00007400ff0577ac */ /* 0x000e220008000800 */
[----:B------:R-:W-:Y:S01]  /*0d70*/  BSSY.RECONVERGENT B0, `(.L_x_0) ;  /* 0x000003d000007945 */ /* 0x000fe20003800200 */
[----:B0-----:R-:W-:-:S04]  /*0d80*/  UIADD3 UR4, UPT, UPT, UR5, -0x1, URZ ;  /* 0xffffffff05047890 */ /* 0x001fc8000fffe0ff */
[----:B------:R-:W-:-:S04]  /*0d90*/  ULEA.HI UR4, UR4, 0x1, URZ, 0x1c ;  /* 0x0000000104047891 */ /* 0x000fc8000f8fe0ff */
[----:B------:R-:W-:-:S04]  /*0da0*/  ULOP3.LUT UR4, UR4, 0x3, URZ, 0xc0, !UPT ;  /* 0x0000000304047892 */ /* 0x000fc8000f8ec0ff */
[----:B------:R-:W-:-:S09]  /*0db0*/  UISETP.NE.AND UP0, UPT, UR4, URZ, UPT ;  /* 0x000000ff0400728c */ /* 0x000fd2000bf05270 */
[----:B------:R-:W-:Y:S05]  /*0dc0*/  BRA.U !UP0, `(.L_x_7) ;  /* 0x0000000108dc7547 */ /* 0x000fea000b800000 */
[----:B------:R-:W0:Y:S01]  /*0dd0*/  LDCU.64 UR8, c[0x0][0x380] ;  /* 0x00007000ff0877ac */ /* 0x000e220008000a00 */
[----:B------:R-:W-:Y:S01]  /*0de0*/  IMAD.SHL.U32 R0, R26, 0x10, RZ ;  /* 0x000000101a007824 */ /* 0x000fe200078e00ff */
[----:B------:R-:W-:-:S03]  /*0df0*/  UIADD3 UR4, UPT, UPT, -UR4, URZ, URZ ;  /* 0x000000ff04047290 */ /* 0x000fc6000fffe1ff */
[----:B------:R-:W-:-:S05]  /*0e00*/  IMAD R3, R0, UR5, RZ ;  /* 0x0000000500037c24 */ /* 0x000fca000f8e02ff */
[----:B------:R-:W-:Y:S01]  /*0e10*/  IADD3 R2, P1, PT, R3, R24, RZ ;  /* 0x0000001803027210 */ /* 0x000fe20007f3e0ff */
[----:B------:R-:W-:Y:S02]  /*0e20*/  IMAD R24, R24, R15, RZ ;  /* 0x0000000f18187224 */ /* 0x000fe400078e02ff */
[----:B------:R-:W-:Y:S02]  /*0e30*/  IMAD.U32 R3, RZ, RZ, UR4 ;  /* 0x00000004ff037e24 */ /* 0x000fe4000f8e00ff */
[----:B------:R-:W-:Y:S01]  /*0e40*/  IMAD.X R13, RZ, RZ, RZ, P1 ;  /* 0x000000ffff0d7224 */ /* 0x000fe200008e06ff */
[----:B0-----:R-:W-:-:S04]  /*0e50*/  LEA R0, P2, R2, UR8, 0x1 ;  /* 0x0000000802007c11 */ /* 0x001fc8000f8408ff */
[----:B------:R-:W-:-:S09]  /*0e60*/  LEA.HI.X R2, R2, UR9, R13, 0x1, P2 ;  /* 0x0000000902027c11 */ /* 0x000fd200090f0c0d */
.L_x_9:
[----:B------:R-:W-:Y:S05]  /*0e70*/  @!P0 BRA `(.L_x_8) ;  /* 0x0000000000948947 */ /* 0x000fea0003800000 */
[----:B------:R-:W0:Y:S01]  /*0e80*/  S2R R27, SR_LANEID ;  /* 0x00000000001b7919 */ /* 0x000e220000000000 */
[----:B------:R-:W2:Y:S01]  /*0e90*/  LDC R23, c[0x0][0x39c] ;  /* 0x0000e700ff177b82 */ /* 0x000ea20000000800 */
[----:B------:R-:W-:Y:S01]  /*0ea0*/  IMAD.SHL.U32 R17, R25, 0x10, RZ ;  /* 0x0000001019117824 */ /* 0x000fe200078e00ff */
[----:B------:R-:W-:-:S04]  /*0eb0*/  MOV R13, RZ ;  /* 0x000000ff000d7202 */ /* 0x000fc80000000f00 */
[----:B------:R-:W-:Y:S02]  /*0ec0*/  IADD3 R17, P1, PT, R17, R24, RZ ;  /* 0x0000001811117210 */ /* 0x000fe40007f3e0ff */
[----:B------:R-:W3:Y:S03]  /*0ed0*/  LDC R19, c[0x0][0x3a0] ;  /* 0x0000e800ff137b82 */ /* 0x000ee60000000800 */
[----:B------:R-:W-:Y:S01]  /*0ee0*/  IMAD.X R16, RZ, RZ, RZ, P1 ;  /* 0x000000ffff107224 */ /* 0x000fe200008e06ff */
[----:B-1----:R-:W-:-:S04]  /*0ef0*/  LEA R29, P1, R17, UR12, 0x1 ;  /* 0x0000000c111d7c11 */ /* 0x002fc8000f8208ff */
[----:B------:R-:W-:Y:S02]  /*0f00*/  LEA.HI.X R17, R17, UR13, R16, 0x1, P1 ;  /* 0x0000000d11117c11 */ /* 0x000fe400088f0c10 */
[----:B--2---:R-:W-:Y:S02]  /*0f10*/  SHF.R.U32.HI R14, RZ, 0x1, R23 ;  /* 0x00000001ff0e7819 */ /* 0x004fe40000011617 */
[----:B0-----:R-:W-:Y:S02]  /*0f20*/  LOP3.LUT R12, R27, 0x3, RZ, 0xc0, !PT ;  /* 0x000000031b0c7812 */ /* 0x001fe400078ec0ff */
[----:B------:R-:W-:-:S05]  /*0f30*/  SHF.R.U32.HI R27, RZ, 0x2, R27 ;  /* 0x00000002ff1b7819 */ /* 0x000fca000001161b */
[----:B------:R-:W-:-:S03]  /*0f40*/  IMAD.WIDE.U32 R14, R27, R14, R12 ;  /* 0x0000000e1b0e7225 */ /* 0x000fc600078e000c */
[----:B------:R-:W-:-:S04]  /*0f50*/  LEA R28, P1, R14, R29, 0x2 ;  /* 0x0000001d0e1c7211 */ /* 0x000fc800078210ff */
[----:B------:R-:W-:Y:S02]  /*0f60*/  LEA.HI.X R29, R14, R17, R15, 0x2, P1 ;  /* 0x000000110e1d7211 */ /* 0x000fe400008f140f */
[----:B---3--:R-:W-:Y:S01]  /*0f70*/  SHF.R.U32.HI R14, RZ, 0x1, R19 ;  /* 0x00000001ff0e7819 */ /* 0x008fe20000011613 */
[----:B------:R-:W-:Y:S02]  /*0f80*/  IMAD.WIDE.U32 R22, R23, 0x10, R28 ;  /* 0x0000001017167825 */ /* 0x000fe400078e001c */
[----:B------:R-:W2:Y:S04]  /*0f90*/  LDG.E R21, desc[UR6][R28.64] ;  /* 0x000000061c157981 */ /* 0x000ea8000c1e1900 */
[----:B------:R-:W3:Y:S04]  /*0fa0*/  LDG.E R16, desc[UR6][R28.64+0x10] ;  /* 0x000010061c107981 */ /* 0x000ee8000c1e1900 */
[----:B------:R-:W4:Y:S04]  /*0fb0*/  LDG.E R20, desc[UR6][R22.64] ;  /* 0x0000000616147981 */ /* 0x000f28000c1e1900 */
[----:B------:R-:W5:Y:S01]  /*0fc0*/  LDG.E R17, desc[UR6][R22.64+0x10] ;  /* 0x0000100616117981 */ /* 0x000f62000c1e1900 */
[----:B------:R-:W-:-:S03]  /*0fd0*/  IMAD.WIDE.U32 R12, R27, R14, R12 ;  /* 0x0000000e1b0c7225 */ /* 0x000fc600078e000c */
[----:B------:R-:W-:-:S04]  /*0fe0*/  LEA R14, P1, R12, R0, 0x2 ;  /* 0x000000000c0e7211 */ /* 0x000fc800078210ff */
[----:B------:R-:W-:-:S03]  /*0ff0*/  LEA.HI.X R15, R12, R2, R13, 0x2, P1 ;  /* 0x000000020c0f7211 */ /* 0x000fc600008f140d */
[----:B------:R-:W-:Y:S02]  /*1000*/  IMAD.WIDE.U32 R18, R19, 0x10, R14 ;  /* 0x0000001013127825 */ /* 0x000fe400078e000e */
[----:B------:R-:W5:Y:S04]  /*1010*/  LDG.E R12, desc[UR6][R14.64] ;  /* 0x000000060e0c7981 */ /* 0x000f68000c1e1900 */
[----:B------:R-:W5:Y:S04]  /*1020*/  LDG.E R13, desc[UR6][R18.64] ;  /* 0x00000006120d7981 */ /* 0x000f68000c1e1900 */
[----:B------:R-:W5:Y:S04]  /*1030*/  LDG.E R14, desc[UR6][R14.64+0x10] ;  /* 0x000010060e0e7981 */ /* 0x000f68000c1e1900 */
[----:B------:R2:W5:Y:S01]  /*1040*/  LDG.E R15, desc[UR6][R18.64+0x10] ;  /* 0x00001006120f7981 */ /* 0x000562000c1e1900 */
[----:B------:R-:W-:Y:S05]  /*1050*/  WARPSYNC.ALL ;  /* 0x0000000000007948 */ /* 0x000fea0003800000 */
[----:B--2---:R-:W-:Y:S04]  /*1060*/  MOVM.16.MT88 R18, R21 ;  /* 0x000000001512723a */ /* 0x004fe80000000000 */
[----:B---3--:R-:W-:Y:S04]  /*1070*/  MOVM.16.MT88 R16, R16 ;  /* 0x000000001010723a */ /* 0x008fe80000000000 */
[----:B----4-:R-:W0:Y:S04]  /*1080*/  MOVM.16.MT88 R19, R20 ;  /* 0x000000001413723a */ /* 0x010e280000000000 */
[----:B-----5:R-:W1:Y:S01]  /*1090*/  MOVM.16.MT88 R17, R17 ;  /* 0x000000001111723a */ /* 0x020e620000000000 */
[C---:B0-----:R-:W-:Y:S08]  /*10a0*/  HMMA.16816.F32 R4, R12.reuse, R18, R4 ;  /* 0x000000120c04723c */ /* 0x041ff00000001804 */
[----:B-1----:R-:W-:-:S15]  /*10b0*/  HMMA.16816.F32 R8, R12, R16, R8 ;  /* 0x000000100c08723c */ /* 0x002fde0000001808 */
[----:B------:R-:W-:-:S05]  /*10c0*/  NOP ;  /* 0x0000000000007918 */ /* 0x000fca0000000000 */
.L_x_8:
[----:B------:R-:W0:Y:S01]  /*10d0*/  LDC R13, c[0x0][0x39c] ;  /* 0x0000e700ff0d7b82 */ /* 0x000e220000000800 */
[----:B------:R-:W-:Y:S01]  /*10e0*/  VIADD R3, R3, 0x1 ;  /* 0x0000000103037836 */ /* 0x000fe20000000000 */
[----:B------:R-:W-:-:S04]  /*10f0*/  IADD3 R0, P1, PT, R0, 0x20, RZ ;  /* 0x0000002000007810 */ /* 0x000fc80007f3e0ff */
[----:B------:R-:W-:Y:S01]  /*1100*/  ISETP.NE.AND P2, PT, R3, RZ, PT ;  /* 0x000000ff0300720c */ /* 0x000fe20003f45270 */
[----:B------:R-:W-:Y:S02]  /*1110*/  IMAD.X R2, RZ, RZ, R2, P1 ;  /* 0x000000ffff027224 */ /* 0x000fe400008e0602 */
[----:B0-----:R-:W-:-:S10]  /*1120*/  IMAD R24, R13, 0x10, R24 ;  /* 0x000000100d187824 */ /* 0x001fd400078e0218 */
[----:B------:R-:W-:Y:S05]  /*1130*/  @P2 BRA `(.L_x_9) ;  /* 0xfffffffc004c2947 */ /* 0x000fea000383ffff */
.L_x_7:
[----:B-1----:R-:W-:Y:S05]  /*1140*/  BSYNC.RECONVERGENT B0 ;  /* 0x0000000000007941 */ /* 0x002fea0003800200 */
.L_x_0:
[----:B------:R-:W0:Y:S01]  /*1150*/  LDC.64 R2, c[0x0][0x398] ;  /* 0x0000e600ff027b82 */ /* 0x000e220000000a00 */
[----:B------:R-:W-:Y:S02]  /*1160*/  IMAD.SHL.U32 R0, R25, 0x10, RZ ;  /* 0x0000001019007824 */ /* 0x000fe400078e00ff */
[----:B------:R-:W-:-:S03]  /*1170*/  IMAD.SHL.U32 R26, R26, 0x10, RZ ;  /* 0x000000101a1a7824 */ /* 0x000fc600078e00ff */
[----:B0-----:R-:W-:-:S04]  /*1180*/  ISETP.GE.U32.AND P0, PT, R0, R3, PT ;  /* 0x000000030000720c */ /* 0x001fc80003f06070 */
[----:B------:R-:W-:-:S13]  /*1190*/  ISETP.GE.U32.OR P0, PT, R26, R2, P0 ;  /* 0x000000021a00720c */ /* 0x000fda0000706470 */
[----:B------:R-:W-:Y:S05]  /*11a0*/  @P0 EXIT ;  /* 0x000000000000094d */ /* 0x000fea0003800000 */
[----:B------:R-:W0:Y:S01]  /*11b0*/  S2R R12, SR_LANEID ;  /* 0x00000000000c7919 */ /* 0x000e220000000000 */
[----:B------:R-:W1:Y:S01]  /*11c0*/  LDCU.64 UR4, c[0x0][0x390] ;  /* 0x00007200ff0477ac */ /* 0x000e620008000a00 */
[----:B------:R-:W-:Y:S01]  /*11d0*/  IMAD R13, R26, R3, RZ ;  /* 0x000000031a0d7224 */ /* 0x000fe200078e02ff */
[----:B------:R-:W-:Y:S01]  /*11e0*/  SHF.R.U32.HI R19, RZ, 0x1, R3 ;  /* 0x00000001ff137819 */ /* 0x000fe20000011603 */
[----:B------:R-:W-:-:S03]  /*11f0*/  IMAD.MOV.U32 R3, RZ, RZ, RZ ;  /* 0x000000ffff037224 */ /* 0x000fc600078e00ff */
[----:B------:R-:W-:-:S05]  /*1200*/  IADD3 R0, P0, PT, R13, R0, RZ ;  /* 0x000000000d007210 */ /* 0x000fca0007f1e0ff */
[----:B------:R-:W-:Y:S01]  /*1210*/  IMAD.X R17, RZ, RZ, RZ, P0 ;  /* 0x000000ffff117224 */ /* 0x000fe200000e06ff */
[----:B-1----:R-:W-:Y:S02]  /*1220*/  LEA R15, P0, R0, UR4, 0x2 ;  /* 0x00000004000f7c11 */ /* 0x002fe4000f8010ff */
[----:B0-----:R-:W-:Y:S02]  /*1230*/  LOP3.LUT R2, R12, 0x3, RZ, 0xc0, !PT ;  /* 0x000000030c027812 */ /* 0x001fe400078ec0ff */
[----:B------:R-:W-:-:S05]  /*1240*/  SHF.R.U32.HI R13, RZ, 0x2, R12 ;  /* 0x00000002ff0d7819 */ /* 0x000fca000001160c */
[----:B------:R-:W-:Y:S01]  /*1250*/  IMAD.WIDE.U32 R12, R13, R19, R2 ;  /* 0x000000130d0c7225 */ /* 0x000fe200078e0002 */
[----:B------:R-:W-:Y:S02]  /*1260*/  LEA.HI.X R3, R0, UR5, R17, 0x2, P0 ;  /* 0x0000000500037c11 */ /* 0x000fe400080f1411 */
[----:B------:R-:W-:-:S04]  /*1270*/  LEA R2, P0, R12, R15, 0x3 ;  /* 0x0000000f0c027211 */ /* 0x000fc800078018ff */
[----:B------:R-:W-:-:S03]  /*1280*/  LEA.HI.X R3, R12, R3, R13, 0x3, P0 ;  /* 0x000000030c037211 */ /* 0x000fc600000f1c0d */
[----:B------:R-:W-:Y:S02]  /*1290*/  IMAD.WIDE.U32 R12, R19, 0x40, R2 ;  /* 0x00000040130c7825 */ /* 0x000fe400078e0002 */
[----:B------:R-:W2:Y:S04]  /*12a0*/  LDG.E.64 R16, desc[UR6][R2.64+0x20] ;  /* 0x0000200602107981 */ /* 0x000ea8000c1e1b00 */
[----:B------:R-:W3:Y:S04]  /*12b0*/  LDG.E.64 R18, desc[UR6][R2.64] ;  /* 0x0000000602127981 */ /* 0x000ee8000c1e1b00 */
[----:B------:R-:W4:Y:S04]  /*12c0*/  LDG.E.64 R20, desc[UR6][R12.64] ;  /* 0x000000060c147981 */ /* 0x000f28000c1e1b00 */
[----:B------:R-:W5:Y:S01]  /*12d0*/  LDG.E.64 R14, desc[UR6][R12.64+0x20] ;  /* 0x000020060c0e7981 */ /* 0x000f62000c1e1b00 */
[----:B------:R-:W-:Y:S05]  /*12e0*/  WARPSYNC.ALL ;  /* 0x0000000000007948 */ /* 0x000fea0003800000 */
[----:B------:R-:W3:Y:S01]  /*12f0*/  LDCU UR4, c[0x0][0x3a8] ;  /* 0x00007500ff0477ac */ /* 0x000ee20008000800 */
[----:B------:R-:W0:Y:S01]  /*1300*/  LDCU UR5, c[0x0][0x3a4] ;  /* 0x00007480ff0577ac */ /* 0x000e220008000800 */
[----:B---3--:R-:W-:Y:S01]  /*1310*/  FMUL R0, R19, UR4 ;  /* 0x0000000413007c20 */ /* 0x008fe20008400000 */
[----:B------:R-:W-:Y:S01]  /*1320*/  FMUL R23, R18, UR4 ;  /* 0x0000000412177c20 */ /* 0x000fe20008400000 */
[----:B----4-:R-:W-:-:S02]  /*1330*/  FMUL R19, R20, UR4 ;  /* 0x0000000414137c20 */ /* 0x010fc40008400000 */
[----:B0-----:R-:W-:Y:S01]  /*1340*/  FFMA R5, R5, UR5, R0 ;  /* 0x0000000505057c23 */ /* 0x001fe20008000000 */
[----:B------:R-:W-:Y:S01]  /*1350*/  FMUL R18, R21, UR4 ;  /* 0x0000000415127c20 */ /* 0x000fe20008400000 */
[----:B--2---:R-:W-:Y:S01]  /*1360*/  FMUL R0, R17, UR4 ;  /* 0x0000000411007c20 */ /* 0x004fe20008400000 */
[----:B------:R-:W-:Y:S01]  /*1370*/  FFMA R6, R6, UR5, R19 ;  /* 0x0000000506067c23 */ /* 0x000fe20008000013 */
[----:B------:R-:W-:Y:S01]  /*1380*/  FMUL R19, R16, UR4 ;  /* 0x0000000410137c20 */ /* 0x000fe20008400000 */
[----:B-----5:R-:W-:Y:S01]  /*1390*/  FMUL R17, R14, UR4 ;  /* 0x000000040e117c20 */ /* 0x020fe20008400000 */
[----:B------:R-:W-:Y:S01]  /*13a0*/  FMUL R14, R15, UR4 ;  /* 0x000000040f0e7c20 */ /* 0x000fe20008400000 */
[----:B------:R-:W-:Y:S01]  /*13b0*/  FFMA R4, R4, UR5, R23 ;  /* 0x0000000504047c23 */ /* 0x000fe20008000017 */
[----:B------:R-:W-:Y:S01]  /*13c0*/  FFMA R7, R7, UR5, R18 ;  /* 0x0000000507077c23 */ /* 0x000fe20008000012 */
[----:B------:R-:W-:Y:S01]  /*13d0*/  FFMA R8, R8, UR5, R19 ;  /* 0x0000000508087c23 */ /* 0x000fe20008000013 */
[----:B------:R-:W-:Y:S01]  /*13e0*/  FFMA R9, R9, UR5, R0 ;  /* 0x0000000509097c23 */ /* 0x000fe20008000000 */
[----:B------:R-:W-:Y:S01]  /*13f0*/  FFMA R10, R10, UR5, R17 ;  /* 0x000000050a0a7c23 */ /* 0x000fe20008000011 */
[----:B------:R-:W-:Y:S01]  /*1400*/  FFMA R11, R11, UR5, R14 ;  /* 0x000000050b0b7c23 */ /* 0x000fe2000800000e */
[----:B------:R-:W-:Y:S04]  /*1410*/  STG.E.64 desc[UR6][R2.64], R4 ;  /* 0x0000000402007986 */ /* 0x000fe8000c101b06 */
[----:B------:R-:W-:Y:S04]  /*1420*/  STG.E.64 desc[UR6][R12.64], R6 ;  /* 0x000000060c007986 */ /* 0x000fe8000c101b06 */
[----:B------:R-:W-:Y:S04]  /*1430*/  STG.E.64 desc[UR6][R2.64+0x20], R8 ;  /* 0x0000200802007986 */ /* 0x000fe8000c101b06 */
[----:B------:R-:W-:Y:S01]  /*1440*/  STG.E.64 desc[UR6][R12.64+0x20], R10 ;  /* 0x0000200a0c007986 */ /* 0x000fe2000c101b06 */
[----:B------:R-:W-:Y:S05]  /*1450*/  EXIT ;  /* 0x000000000000794d */ /* 0x000fea0003800000 */
.L_x_10:
[----:B------:R-:W-:-:S00]  /*1460*/  BRA `(.L_x_10) ;  /* 0xfffffffc00fc7947 */ /* 0x000fc0000383ffff */
[----:B------:R-:W-:-:S00]  /*1470*/  NOP ;  /* 0x0000000000007918 */ /* 0x000fc00000000000 */
        /* <DEDUP_REMOVED lines=8> */
.L_x_23:


//--------------------- .text._Z9mma_naiveIffEvPKT_S2_PT0_jjjff --------------------------
	.section	.text._Z9mma_naiveIffEvPKT_S2_PT0_jjjff,"ax",@progbits
	.align	128
        .global         _Z9mma_naiveIffEvPKT_S2_PT0_jjjff
        .type           _Z9mma_naiveIffEvPKT_S2_PT0_jjjff,@function
        .size           _Z9mma_naiveIffEvPKT_S2_PT0_jjjff,(.L_x_24 - _Z9mma_naiveIffEvPKT_S2_PT0_jjjff)
        .other          _Z9mma_naiveIffEvPKT_S2_PT0_jjjff,@"STO_CUDA_ENTRY STV_DEFAULT"
_Z9mma_naiveIffEvPKT_S2_PT0_jjjff:
.text._Z9mma_naiveIffEvPKT_S2_PT0_jjjff:
[----:B------:R-:W-:Y:S01]  /*0000*/  LDC R1, c[0x0][0x37c] ;  /* 0x0000df00ff017b82 */ /* 0x000fe20000000800 */
[----:B------:R-:W0:Y:S07]  /*0010*/  S2R R4, SR_TID.X ;  /* 0x0000000000047919 */ /* 0x000e2e0000002100 */
[----:B------:R-:W1:Y:S01]  /*0020*/  S2UR UR5, SR_CTAID.X ;  /* 0x00000000000579c3 */ /* 0x000e620000002500 */
[----:B------:R-:W2:Y:S01]  /*0030*/  LDCU UR6, c[0x0][0x364] ;  /* 0x00006c80ff0677ac */ /* 0x000ea20008000800 */
[----:B------:R-:W2:Y:S01]  /*0040*/  S2R R3, SR_CTAID.Y ;  /* 0x0000000000037919 */ /* 0x000ea20000002600 */
[----:B------:R-:W1:Y:S01]  /*0050*/  LDCU UR4, c[0x0][0x360] ;  /* 0x00006c00ff0477ac */ /* 0x000e620008000800 */
[----:B------:R-:W2:Y:S04]  /*0060*/  S2R R2, SR_TID.Y ;  /* 0x0000000000027919 */ /* 0x000ea80000002200 */
[----:B------:R-:W3:Y:S01]  /*0070*/  LDC.64 R6, c[0x0][0x398] ;  /* 0x0000e600ff067b82 */ /* 0x000ee20000000a00 */
[----:B-1----:R-:W-:-:S06]  /*0080*/  UIMAD UR4, UR4, UR5, URZ ;  /* 0x00000005040472a4 */ /* 0x002fcc000f8e02ff */
[----:B0-----:R-:W-:-:S04]  /*0090*/  IADD3 R0, PT, PT, R4, UR4, RZ ;  /* 0x0000000404007c10 */ /* 0x001fc8000fffe0ff */
[----:B---3--:R-:W-:Y:S01]  /*00a0*/  ISETP.GE.U32.AND P0, PT, R0, R7, PT ;  /* 0x000000070000720c */ /* 0x008fe20003f06070 */
[----:B--2---:R-:W-:-:S05]  /*00b0*/  IMAD R3, R3, UR6, R2 ;  /* 0x0000000603037c24 */ /* 0x004fca000f8e0202 */
[----:B------:R-:W-:-:S13]  /*00c0*/  ISETP.GE.U32.OR P0, PT, R3, R6, P0 ;  /* 0x000000060300720c */ /* 0x000fda0000706470 */
[----:B------:R-:W-:Y:S05]  /*00d0*/  @P0 EXIT ;  /* 0x000000000000094d */ /* 0x000fea0003800000 */
[----:B------:R-:W0:Y:S01]  /*00e0*/  LDC R2, c[0x0][0x3a0] ;  /* 0x0000e800ff027b82 */ /* 0x000e220000000800 */
[----:B------:R-:W1:Y:S01]  /*00f0*/  LDCU.64 UR6, c[0x0][0x358] ;  /* 0x00006b00ff0677ac */ /* 0x000e620008000a00 */
[----:B------:R-:W-:Y:S02]  /*0100*/  IMAD R5, R3, R7, R0 ;  /* 0x0000000703057224 */ /* 0x000fe400078e0200 */
[----:B------:R-:W-:-:S04]  /*0110*/  HFMA2 R24, -RZ, RZ, 0, 0 ;  /* 0x00000000ff187431 */ /* 0x000fc800000001ff */
[----:B------:R-:W2:Y:S01]  /*0120*/  LDC.64 R14, c[0x0][0x390] ;  /* 0x0000e400ff0e7b82 */ /* 0x000ea20000000a00 */
[----:B0-----:R-:W-:Y:S01]  /*0130*/  ISETP.NE.AND P0, PT, R2, RZ, PT ;  /* 0x000000ff0200720c */ /* 0x001fe20003f05270 */
[----:B--2---:R-:W-:-:S05]  /*0140*/  IMAD.WIDE.U32 R14, R5, 0x4, R14 ;  /* 0x00000004050e7825 */ /* 0x004fca00078e000e */
[----:B-1----:R0:W-:Y:S07]  /*0150*/  STG.E desc[UR6][R14.64], RZ ;  /* 0x000000ff0e007986 */ /* 0x0021ee000c101906 */
[----:B------:R-:W-:Y:S05]  /*0160*/  @!P0 BRA `(.L_x_11) ;  /* 0x0000000800448947 */ /* 0x000fea0003800000 */
[C---:B------:R-:W-:Y:S02]  /*0170*/  ISETP.GE.U32.AND P1, PT, R2.reuse, 0x8, PT ;  /* 0x000000080200780c */ /* 0x040fe40003f26070 */
[----:B------:R-:W-:Y:S02]  /*0180*/  LOP3.LUT R5, R2, 0x7, RZ, 0xc0, !PT ;  /* 0x0000000702057812 */ /* 0x000fe400078ec0ff */
[----:B------:R-:W-:Y:S02]  /*0190*/  MOV R24, RZ ;  /* 0x000000ff00187202 */ /* 0x000fe40000000f00 */
[----:B------:R-:W-:Y:S02]  /*01a0*/  ISETP.NE.AND P0, PT, R5, RZ, PT ;  /* 0x000000ff0500720c */ /* 0x000fe40003f05270 */
[----:B------:R-:W-:-:S05]  /*01b0*/  MOV R6, RZ ;  /* 0x000000ff00067202 */ /* 0x000fca0000000f00 */
[----:B------:R-:W-:Y:S06]  /*01c0*/  @!P1 BRA `(.L_x_12) ;  /* 0x0000000400249947 */ /* 0x000fec0003800000 */
[----:B------:R-:W-:Y:S01]  /*01d0*/  LOP3.LUT R6, R2, 0xfffffff8, RZ, 0xc0, !PT ;  /* 0xfffffff802067812 */ /* 0x000fe200078ec0ff */
[C---:B------:R-:W-:Y:S01]  /*01e0*/  IMAD R10, R7.reuse, 0x3, R0 ;  /* 0x00000003070a7824 */ /* 0x040fe200078e0200 */
[C---:B------:R-:W-:Y:S01]  /*01f0*/  IADD3 R4, PT, PT, R7.reuse, UR4, R4 ;  /* 0x0000000407047c10 */ /* 0x040fe2000fffe004 */
[C-C-:B------:R-:W-:Y:S01]  /*0200*/  IMAD R9, R7.reuse, 0x5, R0.reuse ;  /* 0x0000000507097824 */ /* 0x140fe200078e0200 */
[CC--:B------:R-:W-:Y:S01]  /*0210*/  LEA R8, R7.reuse, R0.reuse, 0x1 ;  /* 0x0000000007087211 */ /* 0x0c0fe200078e08ff */
[C-C-:B------:R-:W-:Y:S01]  /*0220*/  IMAD R11, R7.reuse, 0x6, R0.reuse ;  /* 0x00000006070b7824 */ /* 0x140fe200078e0200 */
[C---:B------:R-:W-:Y:S01]  /*0230*/  LEA R12, R7.reuse, R0, 0x2 ;  /* 0x00000000070c7211 */ /* 0x040fe200078e10ff */
[----:B------:R-:W-:Y:S01]  /*0240*/  IMAD R13, R7, 0x7, R0 ;  /* 0x00000007070d7824 */ /* 0x000fe200078e0200 */
[----:B------:R-:W-:Y:S01]  /*0250*/  MOV R24, RZ ;  /* 0x000000ff00187202 */ /* 0x000fe20000000f00 */
[----:B------:R-:W-:Y:S01]  /*0260*/  IMAD R23, R3, R2, 0x3 ;  /* 0x0000000303177424 */ /* 0x000fe200078e0202 */
[----:B------:R-:W-:-:S02]  /*0270*/  MOV R22, R0 ;  /* 0x0000000000167202 */ /* 0x000fc40000000f00 */
[----:B------:R-:W-:-:S07]  /*0280*/  IADD3 R25, PT, PT, -R6, RZ, RZ ;  /* 0x000000ff06197210 */ /* 0x000fce0007ffe1ff */
.L_x_13:
[----:B------:R-:W1:Y:S01]  /*0290*/  LDC.64 R18, c[0x0][0x380] ;  /* 0x0000e000ff127b82 */ /* 0x000e620000000a00 */
[----:B------:R-:W-:-:S07]  /*02a0*/  IADD3 R21, PT, PT, R23, -0x3, RZ ;  /* 0xfffffffd17157810 */ /* 0x000fce0007ffe0ff */
[----:B------:R-:W2:Y:S01]  /*02b0*/  LDC.64 R16, c[0x0][0x388] ;  /* 0x0000e200ff107b82 */ /* 0x000ea20000000a00 */
[----:B-1----:R-:W-:-:S05]  /*02c0*/  IMAD.WIDE.U32 R20, R21, 0x4, R18 ;  /* 0x0000000415147825 */ /* 0x002fca00078e0012 */
[----:B------:R2:W3:Y:S02]  /*02d0*/  LDG.E R27, desc[UR6][R20.64] ;  /* 0x00000006141b7981 */ /* 0x0004e4000c1e1900 */
[----:B--2---:R-:W-:-:S05]  /*02e0*/  IMAD.WIDE.U32 R20, R22, 0x4, R16 ;  /* 0x0000000416147825 */ /* 0x004fca00078e0010 */
[----:B------:R-:W3:Y:S01]  /*02f0*/  LDG.E R26, desc[UR6][R20.64] ;  /* 0x00000006141a7981 */ /* 0x000ee2000c1e1900 */
[----:B------:R-:W-:-:S05]  /*0300*/  IADD3 R29, PT, PT, R23, -0x2, RZ ;  /* 0xfffffffe171d7810 */ /* 0x000fca0007ffe0ff */
[----:B------:R-:W-:-:S06]  /*0310*/  IMAD.WIDE.U32 R28, R29, 0x4, R18 ;  /* 0x000000041d1c7825 */ /* 0x000fcc00078e0012 */
[----:B------:R-:W2:Y:S01]  /*0320*/  LDG.E R29, desc[UR6][R28.64] ;  /* 0x000000061c1d7981 */ /* 0x000ea2000c1e1900 */
[----:B---3--:R-:W-:Y:S01]  /*0330*/  FFMA R24, R27, R26, R24 ;  /* 0x0000001a1b187223 */ /* 0x008fe20000000018 */
[----:B------:R-:W-:-:S06]  /*0340*/  IMAD.WIDE.U32 R26, R4, 0x4, R16 ;  /* 0x00000004041a7825 */ /* 0x000fcc00078e0010 */
[----:B------:R1:W2:Y:S02]  /*0350*/  LDG.E R26, desc[UR6][R26.64] ;  /* 0x000000061a1a7981 */ /* 0x0002a4000c1e1900 */
[----:B-1----:R-:W-:-:S05]  /*0360*/  IADD3 R27, PT, PT, R23, -0x1, RZ ;  /* 0xffffffff171b7810 */ /* 0x002fca0007ffe0ff */
[----:B------:R-:W-:-:S06]  /*0370*/  IMAD.WIDE.U32 R20, R27, 0x4, R18 ;  /* 0x000000041b147825 */ /* 0x000fcc00078e0012 */
[----:B------:R-:W3:Y:S01]  /*0380*/  LDG.E R21, desc[UR6][R20.64] ;  /* 0x0000000614157981 */ /* 0x000ee2000c1e1900 */
[----:B--2---:R-:W-:Y:S01]  /*0390*/  FFMA R24, R29, R26, R24 ;  /* 0x0000001a1d187223 */ /* 0x004fe20000000018 */
[----:B------:R-:W-:-:S06]  /*03a0*/  IMAD.WIDE.U32 R26, R8, 0x4, R16 ;  /* 0x00000004081a7825 */ /* 0x000fcc00078e0010 */
[----:B------:R-:W3:Y:S01]  /*03b0*/  LDG.E R26, desc[UR6][R26.64] ;  /* 0x000000061a1a7981 */ /* 0x000ee2000c1e1900 */
[----:B------:R-:W-:-:S06]  /*03c0*/  IMAD.WIDE.U32 R28, R10, 0x4, R16 ;  /* 0x000000040a1c7825 */ /* 0x000fcc00078e0010 */
[----:B------:R-:W2:Y:S01]  /*03d0*/  LDG.E R28, desc[UR6][R28.64] ;  /* 0x000000061c1c7981 */ /* 0x000ea2000c1e1900 */
[----:B---3--:R-:W-:Y:S01]  /*03e0*/  FFMA R24, R21, R26, R24 ;  /* 0x0000001a15187223 */ /* 0x008fe20000000018 */
[----:B------:R-:W-:-:S06]  /*03f0*/  IMAD.WIDE.U32 R20, R23, 0x4, R18 ;  /* 0x0000000417147825 */ /* 0x000fcc00078e0012 */
[----:B------:R-:W2:Y:S01]  /*0400*/  LDG.E R21, desc[UR6][R20.64] ;  /* 0x0000000614157981 */ /* 0x000ea2000c1e1900 */
[----:B------:R-:W-:-:S05]  /*0410*/  IADD3 R27, PT, PT, R23, 0x1, RZ ;  /* 0x00000001171b7810 */ /* 0x000fca0007ffe0ff */
[----:B------:R-:W-:-:S06]  /*0420*/  IMAD.WIDE.U32 R26, R27, 0x4, R18 ;  /* 0x000000041b1a7825 */ /* 0x000fcc00078e0012 */
[----:B------:R-:W3:Y:S01]  /*0430*/  LDG.E R27, desc[UR6][R26.64] ;  /* 0x000000061a1b7981 */ /* 0x000ee2000c1e1900 */
[----:B--2---:R-:W-:Y:S01]  /*0440*/  FFMA R24, R21, R28, R24 ;  /* 0x0000001c15187223 */ /* 0x004fe20000000018 */
[----:B------:R-:W-:-:S06]  /*0450*/  IMAD.WIDE.U32 R20, R12, 0x4, R16 ;  /* 0x000000040c147825 */ /* 0x000fcc00078e0010 */
[----:B------:R-:W3:Y:S01]  /*0460*/  LDG.E R20, desc[UR6][R20.64] ;  /* 0x0000000614147981 */ /* 0x000ee2000c1e1900 */
[----:B------:R-:W-:Y:S01]  /*0470*/  IADD3 R29, PT, PT, R23, 0x2, RZ ;  /* 0x00000002171d7810 */ /* 0x000fe20007ffe0ff */
[----:B---3--:R-:W-:-:S04]  /*0480*/  FFMA R24, R27, R20, R24 ;  /* 0x000000141b187223 */ /* 0x008fc80000000018 */
[----:B------:R-:W-:-:S04]  /*0490*/  IMAD.WIDE.U32 R20, R29, 0x4, R18 ;  /* 0x000000041d147825 */ /* 0x000fc800078e0012 */
[----:B------:R-:W-:Y:S02]  /*04a0*/  IMAD.WIDE.U32 R28, R9, 0x4, R16 ;  /* 0x00000004091c7825 */ /* 0x000fe400078e0010 */
[----:B------:R-:W2:Y:S04]  /*04b0*/  LDG.E R21, desc[UR6][R20.64] ;  /* 0x0000000614157981 */ /* 0x000ea8000c1e1900 */
[----:B------:R1:W2:Y:S01]  /*04c0*/  LDG.E R28, desc[UR6][R28.64] ;  /* 0x000000061c1c7981 */ /* 0x0002a2000c1e1900 */
[----:B------:R-:W-:-:S05]  /*04d0*/  IADD3 R27, PT, PT, R23, 0x3, RZ ;  /* 0x00000003171b7810 */ /* 0x000fca0007ffe0ff */
[----:B------:R-:W-:Y:S01]  /*04e0*/  IMAD.WIDE.U32 R26, R27, 0x4, R18 ;  /* 0x000000041b1a7825 */ /* 0x000fe200078e0012 */
[----:B-1----:R-:W-:-:S05]  /*04f0*/  IADD3 R29, PT, PT, R23, 0x4, RZ ;  /* 0x00000004171d7810 */ /* 0x002fca0007ffe0ff */
[----:B------:R-:W3:Y:S01]  /*0500*/  LDG.E R27, desc[UR6][R26.64] ;  /* 0x000000061a1b7981 */ /* 0x000ee2000c1e1900 */
[----:B------:R-:W-:-:S06]  /*0510*/  IMAD.WIDE.U32 R18, R29, 0x4, R18 ;  /* 0x000000041d127825 */ /* 0x000fcc00078e0012 */
[----:B------:R-:W4:Y:S01]  /*0520*/  LDG.E R19, desc[UR6][R18.64] ;  /* 0x0000000612137981 */ /* 0x000f22000c1e1900 */
[----:B--2---:R-:W-:Y:S01]  /*0530*/  FFMA R24, R21, R28, R24 ;  /* 0x0000001c15187223 */ /* 0x004fe20000000018 */
[----:B------:R-:W-:-:S04]  /*0540*/  IMAD.WIDE.U32 R20, R11, 0x4, R16 ;  /* 0x000000040b147825 */ /* 0x000fc800078e0010 */
[----:B------:R-:W-:Y:S02]  /*0550*/  IMAD.WIDE.U32 R16, R13, 0x4, R16 ;  /* 0x000000040d107825 */ /* 0x000fe400078e0010 */
[----:B------:R-:W3:Y:S04]  /*0560*/  LDG.E R20, desc[UR6][R20.64] ;  /* 0x0000000614147981 */ /* 0x000ee8000c1e1900 */
[----:B------:R-:W4:Y:S01]  /*0570*/  LDG.E R16, desc[UR6][R16.64] ;  /* 0x0000000610107981 */ /* 0x000f22000c1e1900 */
[----:B------:R-:W-:-:S04]  /*0580*/  IADD3 R25, PT, PT, R25, 0x8, RZ ;  /* 0x0000000819197810 */ /* 0x000fc80007ffe0ff */
[----:B------:R-:W-:Y:S02]  /*0590*/  ISETP.NE.AND P1, PT, R25, RZ, PT ;  /* 0x000000ff1900720c */ /* 0x000fe40003f25270 */
[----:B------:R-:W-:Y:S02]  /*05a0*/  IADD3 R23, PT, PT, R23, 0x8, RZ ;  /* 0x0000000817177810 */ /* 0x000fe40007ffe0ff */
[C---:B------:R-:W-:Y:S02]  /*05b0*/  LEA R4, R7.reuse, R4, 0x3 ;  /* 0x0000000407047211 */ /* 0x040fe400078e18ff */
[C---:B------:R-:W-:Y:S02]  /*05c0*/  LEA R8, R7.reuse, R8, 0x3 ;  /* 0x0000000807087211 */ /* 0x040fe400078e18ff */
[C---:B------:R-:W-:Y:S02]  /*05d0*/  LEA R10, R7.reuse, R10, 0x3 ;  /* 0x0000000a070a7211 */ /* 0x040fe400078e18ff */
[----:B------:R-:W-:-:S02]  /*05e0*/  LEA R12, R7, R12, 0x3 ;  /* 0x0000000c070c7211 */ /* 0x000fc400078e18ff */
[C---:B------:R-:W-:Y:S02]  /*05f0*/  LEA R9, R7.reuse, R9, 0x3 ;  /* 0x0000000907097211 */ /* 0x040fe400078e18ff */
[C---:B------:R-:W-:Y:S02]  /*0600*/  LEA R11, R7.reuse, R11, 0x3 ;  /* 0x0000000b070b7211 */ /* 0x040fe400078e18ff */
[C---:B------:R-:W-:Y:S02]  /*0610*/  LEA R13, R7.reuse, R13, 0x3 ;  /* 0x0000000d070d7211 */ /* 0x040fe400078e18ff */
[----:B------:R-:W-:Y:S01]  /*0620*/  LEA R22, R7, R22, 0x3 ;  /* 0x0000001607167211 */ /* 0x000fe200078e18ff */
[----:B---3--:R-:W-:-:S04]  /*0630*/  FFMA R24, R27, R20, R24 ;  /* 0x000000141b187223 */ /* 0x008fc80000000018 */
[----:B----4-:R-:W-:Y:S01]  /*0640*/  FFMA R24, R19, R16, R24 ;  /* 0x0000001013187223 */ /* 0x010fe20000000018 */
[----:B------:R-:W-:Y:S06]  /*0650*/  @P1 BRA `(.L_x_13) ;  /* 0xfffffffc000c1947 */ /* 0x000fec000383ffff */
.L_x_12:
[----:B------:R-:W-:Y:S05]  /*0660*/  @!P0 BRA `(.L_x_11) ;  /* 0x0000000400048947 */ /* 0x000fea0003800000 */
[----:B------:R-:W-:Y:S02]  /*0670*/  ISETP.GE.U32.AND P0, PT, R5, 0x4, PT ;  /* 0x000000040500780c */ /* 0x000fe40003f06070 */
[----:B------:R-:W-:-:S04]  /*0680*/  LOP3.LUT R20, R2, 0x3, RZ, 0xc0, !PT ;  /* 0x0000000302147812 */ /* 0x000fc800078ec0ff */
[----:B------:R-:W-:-:S07]  /*0690*/  ISETP.NE.AND P1, PT, R20, RZ, PT ;  /* 0x000000ff1400720c */ /* 0x000fce0003f25270 */
[----:B------:R-:W-:Y:S06]  /*06a0*/  @!P0 BRA `(.L_x_14) ;  /* 0x00000000007c8947 */ /* 0x000fec0003800000 */
[----:B------:R-:W1:Y:S01]  /*06b0*/  LDC.64 R4, c[0x0][0x388] ;  /* 0x0000e200ff047b82 */ /* 0x000e620000000a00 */
[----:B------:R-:W-:Y:S02]  /*06c0*/  IMAD R11, R3, R2, R6 ;  /* 0x00000002030b7224 */ /* 0x000fe400078e0206 */
[----:B------:R-:W-:-:S03]  /*06d0*/  IMAD R10, R6, R7, R0 ;  /* 0x00000007060a7224 */ /* 0x000fc600078e0200 */
[C---:B------:R-:W-:Y:S02]  /*06e0*/  IADD3 R23, PT, PT, R11.reuse, 0x1, RZ ;  /* 0x000000010b177810 */ /* 0x040fe40007ffe0ff */
[----:B------:R-:W2:Y:S01]  /*06f0*/  LDC.64 R8, c[0x0][0x380] ;  /* 0x0000e000ff087b82 */ /* 0x000ea20000000a00 */
[C---:B------:R-:W-:Y:S02]  /*0700*/  IADD3 R13, PT, PT, R11.reuse, 0x2, RZ ;  /* 0x000000020b0d7810 */ /* 0x040fe40007ffe0ff */
[----:B------:R-:W-:Y:S01]  /*0710*/  IADD3 R25, PT, PT, R11, 0x3, RZ ;  /* 0x000000030b197810 */ /* 0x000fe20007ffe0ff */
[C---:B-1----:R-:W-:Y:S01]  /*0720*/  IMAD.WIDE.U32 R18, R10.reuse, 0x4, R4 ;  /* 0x000000040a127825 */ /* 0x042fe200078e0004 */
[----:B------:R-:W-:-:S04]  /*0730*/  IADD3 R10, PT, PT, R10, R7, RZ ;  /* 0x000000070a0a7210 */ /* 0x000fc80007ffe0ff */
[CC--:B------:R-:W-:Y:S01]  /*0740*/  IADD3 R12, PT, PT, R10.reuse, R7.reuse, RZ ;  /* 0x000000070a0c7210 */ /* 0x0c0fe20007ffe0ff */
[--C-:B--2---:R-:W-:Y:S01]  /*0750*/  IMAD.WIDE.U32 R26, R11, 0x4, R8.reuse ;  /* 0x000000040b1a7825 */ /* 0x104fe200078e0008 */
[----:B------:R-:W2:Y:S03]  /*0760*/  LDG.E R18, desc[UR6][R18.64] ;  /* 0x0000000612127981 */ /* 0x000ea6000c1e1900 */
[----:B------:R-:W-:Y:S01]  /*0770*/  IMAD.WIDE.U32 R22, R23, 0x4, R8 ;  /* 0x0000000417167825 */ /* 0x000fe200078e0008 */
[----:B------:R-:W2:Y:S03]  /*0780*/  LDG.E R21, desc[UR6][R26.64] ;  /* 0x000000061a157981 */ /* 0x000ea6000c1e1900 */
[----:B------:R-:W-:Y:S01]  /*0790*/  IMAD.WIDE.U32 R16, R10, 0x4, R4 ;  /* 0x000000040a107825 */ /* 0x000fe200078e0004 */
[----:B------:R-:W-:Y:S01]  /*07a0*/  IADD3 R29, PT, PT, R12, R7, RZ ;  /* 0x000000070c1d7210 */ /* 0x000fe20007ffe0ff */
[----:B------:R-:W3:Y:S02]  /*07b0*/  LDG.E R22, desc[UR6][R22.64] ;  /* 0x0000000616167981 */ /* 0x000ee4000c1e1900 */
[----:B------:R-:W-:-:S02]  /*07c0*/  IMAD.WIDE.U32 R10, R13, 0x4, R8 ;  /* 0x000000040d0a7825 */ /* 0x000fc400078e0008 */
[----:B------:R-:W3:Y:S02]  /*07d0*/  LDG.E R17, desc[UR6][R16.64] ;  /* 0x0000000610117981 */ /* 0x000ee4000c1e1900 */
[----:B------:R-:W-:Y:S02]  /*07e0*/  IMAD.WIDE.U32 R12, R12, 0x4, R4 ;  /* 0x000000040c0c7825 */ /* 0x000fe400078e0004 */
[----:B------:R-:W4:Y:S02]  /*07f0*/  LDG.E R10, desc[UR6][R10.64] ;  /* 0x000000060a0a7981 */ /* 0x000f24000c1e1900 */
[----:B------:R-:W-:Y:S02]  /*0800*/  IMAD.WIDE.U32 R8, R25, 0x4, R8 ;  /* 0x0000000419087825 */ /* 0x000fe400078e0008 */
[----:B------:R-:W4:Y:S02]  /*0810*/  LDG.E R12, desc[UR6][R12.64] ;  /* 0x000000060c0c7981 */ /* 0x000f24000c1e1900 */
[----:B------:R-:W-:-:S02]  /*0820*/  IMAD.WIDE.U32 R4, R29, 0x4, R4 ;  /* 0x000000041d047825 */ /* 0x000fc400078e0004 */
[----:B------:R-:W5:Y:S04]  /*0830*/  LDG.E R8, desc[UR6][R8.64] ;  /* 0x0000000608087981 */ /* 0x000f68000c1e1900 */
[----:B------:R-:W5:Y:S01]  /*0840*/  LDG.E R4, desc[UR6][R4.64] ;  /* 0x0000000604047981 */ /* 0x000f62000c1e1900 */
[----:B------:R-:W-:Y:S01]  /*0850*/  IADD3 R6, PT, PT, R6, 0x4, RZ ;  /* 0x0000000406067810 */ /* 0x000fe20007ffe0ff */
[----:B--2---:R-:W-:-:S04]  /*0860*/  FFMA R21, R21, R18, R24 ;  /* 0x0000001215157223 */ /* 0x004fc80000000018 */
[----:B---3--:R-:W-:-:S04]  /*0870*/  FFMA R21, R22, R17, R21 ;  /* 0x0000001116157223 */ /* 0x008fc80000000015 */
[----:B----4-:R-:W-:-:S04]  /*0880*/  FFMA R21, R10, R12, R21 ;  /* 0x0000000c0a157223 */ /* 0x010fc80000000015 */
[----:B-----5:R-:W-:-:S07]  /*0890*/  FFMA R24, R8, R4, R21 ;  /* 0x0000000408187223 */ /* 0x020fce0000000015 */
.L_x_14:
[----:B------:R-:W-:Y:S05]  /*08a0*/  @!P1 BRA `(.L_x_11) ;  /* 0x0000000000749947 */ /* 0x000fea0003800000 */
[----:B------:R-:W1:Y:S01]  /*08b0*/  LDC.64 R8, c[0x0][0x380] ;  /* 0x0000e000ff087b82 */ /* 0x000e620000000a00 */
[----:B------:R-:W-:Y:S02]  /*08c0*/  LOP3.LUT R10, R2, 0x1, RZ, 0xc0, !PT ;  /* 0x00000001020a7812 */ /* 0x000fe400078ec0ff */
[----:B------:R-:W-:Y:S02]  /*08d0*/  ISETP.NE.AND P0, PT, R20, 0x1, PT ;  /* 0x000000011400780c */ /* 0x000fe40003f05270 */
[----:B------:R-:W-:-:S03]  /*08e0*/  ISETP.NE.U32.AND P1, PT, R10, 0x1, PT ;  /* 0x000000010a00780c */ /* 0x000fc60003f25070 */
[----:B------:R-:W2:Y:S08]  /*08f0*/  LDC.64 R4, c[0x0][0x388] ;  /* 0x0000e200ff047b82 */ /* 0x000eb00000000a00 */
[----:B------:R-:W3:Y:S01]  /*0900*/  LDC.64 R10, c[0x0][0x380] ;  /* 0x0000e000ff0a7b82 */ /* 0x000ee20000000a00 */
[----:B------:R-:W-:Y:S02]  /*0910*/  @P0 IMAD R17, R3, R2, R6 ;  /* 0x0000000203110224 */ /* 0x000fe400078e0206 */
[C---:B------:R-:W-:Y:S01]  /*0920*/  @P0 IMAD R18, R6.reuse, R7, R0 ;  /* 0x0000000706120224 */ /* 0x040fe200078e0200 */
[----:B------:R-:W-:-:S02]  /*0930*/  @P0 IADD3 R6, PT, PT, R6, 0x2, RZ ;  /* 0x0000000206060810 */ /* 0x000fc40007ffe0ff */
[----:B------:R-:W-:Y:S02]  /*0940*/  @P0 IADD3 R21, PT, PT, R17, 0x1, RZ ;  /* 0x0000000111150810 */ /* 0x000fe40007ffe0ff */
[----:B------:R-:W4:Y:S01]  /*0950*/  LDC.64 R12, c[0x0][0x388] ;  /* 0x0000e200ff0c7b82 */ /* 0x000f220000000a00 */
[----:B------:R-:W-:Y:S01]  /*0960*/  @!P1 IMAD R19, R3, R2, R6 ;  /* 0x0000000203139224 */ /* 0x000fe200078e0206 */
[----:B------:R-:W-:Y:S01]  /*0970*/  @P0 IADD3 R23, PT, PT, R18, R7, RZ ;  /* 0x0000000712170210 */ /* 0x000fe20007ffe0ff */
[----:B-1----:R-:W-:-:S04]  /*0980*/  @P0 IMAD.WIDE.U32 R16, R17, 0x4, R8 ;  /* 0x0000000411100825 */ /* 0x002fc800078e0008 */
[----:B------:R-:W-:Y:S02]  /*0990*/  @P0 IMAD.WIDE.U32 R8, R21, 0x4, R8 ;  /* 0x0000000415080825 */ /* 0x000fe400078e0008 */
[----:B------:R-:W5:Y:S02]  /*09a0*/  @P0 LDG.E R17, desc[UR6][R16.64] ;  /* 0x0000000610110981 */ /* 0x000f64000c1e1900 */
[----:B--2---:R-:W-:Y:S02]  /*09b0*/  @P0 IMAD.WIDE.U32 R2, R18, 0x4, R4 ;  /* 0x0000000412020825 */ /* 0x004fe400078e0004 */
[----:B------:R-:W2:Y:S02]  /*09c0*/  @P0 LDG.E R9, desc[UR6][R8.64] ;  /* 0x0000000608090981 */ /* 0x000ea4000c1e1900 */
[----:B------:R-:W-:Y:S02]  /*09d0*/  @!P1 IMAD R7, R6, R7, R0 ;  /* 0x0000000706079224 */ /* 0x000fe400078e0200 */
[----:B------:R-:W-:Y:S01]  /*09e0*/  @P0 IMAD.WIDE.U32 R4, R23, 0x4, R4 ;  /* 0x0000000417040825 */ /* 0x000fe200078e0004 */
[----:B------:R-:W5:Y:S03]  /*09f0*/  @P0 LDG.E R2, desc[UR6][R2.64] ;  /* 0x0000000602020981 */ /* 0x000f66000c1e1900 */
[----:B---3--:R-:W-:-:S02]  /*0a00*/  @!P1 IMAD.WIDE.U32 R10, R19, 0x4, R10 ;  /* 0x00000004130a9825 */ /* 0x008fc400078e000a */
[----:B------:R-:W2:Y:S02]  /*0a10*/  @P0 LDG.E R4, desc[UR6][R4.64] ;  /* 0x0000000604040981 */ /* 0x000ea4000c1e1900 */
[----:B----4-:R-:W-:Y:S02]  /*0a20*/  @!P1 IMAD.WIDE.U32 R12, R7, 0x4, R12 ;  /* 0x00000004070c9825 */ /* 0x010fe400078e000c */
[----:B------:R-:W3:Y:S04]  /*0a30*/  @!P1 LDG.E R11, desc[UR6][R10.64] ;  /* 0x000000060a0b9981 */ /* 0x000ee8000c1e1900 */
[----:B------:R-:W3:Y:S01]  /*0a40*/  @!P1 LDG.E R12, desc[UR6][R12.64] ;  /* 0x000000060c0c9981 */ /* 0x000ee2000c1e1900 */
[----:B-----5:R-:W-:-:S04]  /*0a50*/  @P0 FFMA R0, R17, R2, R24 ;  /* 0x0000000211000223 */ /* 0x020fc80000000018 */
[----:B--2---:R-:W-:-:S04]  /*0a60*/  @P0 FFMA R24, R9, R4, R0 ;  /* 0x0000000409180223 */ /* 0x004fc80000000000 */
[----:B---3--:R-:W-:-:S07]  /*0a70*/  @!P1 FFMA R24, R11, R12, R24 ;  /* 0x0000000c0b189223 */ /* 0x008fce0000000018 */
.L_x_11:
[----:B------:R-:W1:Y:S01]  /*0a80*/  LDCU UR5, c[0x0][0x3a8] ;  /* 0x00007500ff0577ac */ /* 0x000e620008000800 */
[----:B------:R-:W2:Y:S01]  /*0a90*/  LDCU UR8, c[0x0][0x3a4] ;  /* 0x00007480ff0877ac */ /* 0x000ea20008000800 */
[----:B-1----:R-:W-:-:S04]  /*0aa0*/  FMUL R3, RZ, UR5 ;  /* 0x00000005ff037c20 */ /* 0x002fc80008400000 */
[----:B--2---:R-:W-:-:S05]  /*0ab0*/  FFMA R3, R24, UR8, R3 ;  /* 0x0000000818037c23 */ /* 0x004fca0008000003 */
[----:B------:R-:W-:Y:S01]  /*0ac0*/  STG.E desc[UR6][R14.64], R3 ;  /* 0x000000030e007986 */ /* 0x000fe2000c101906 */
[----:B------:R-:W-:Y:S05]  /*0ad0*/  EXIT ;  /* 0x000000000000794d */ /* 0x000fea0003800000 */
.L_x_15:
        /* <DEDUP_REMOVED lines=10> */
.L_x_24:


//--------------------- .text._Z9mma_naiveI6__halffEvPKT_S3_PT0_jjjff --------------------------
	.section	.text._Z9mma_naiveI6__halffEvPKT_S3_PT0_jjjff,"ax",@progbits
	.align	128
        .global         _Z9mma_naiveI6__halffEvPKT_S3_PT0_jjjff
        .type           _Z9mma_naiveI6__halffEvPKT_S3_PT0_jjjff,@function
        .size           _Z9mma_naiveI6__halffEvPKT_S3_PT0_jjjff,(.L_x_25 - _Z9mma_naiveI6__halffEvPKT_S3_PT0_jjjff)
        .other          _Z9mma_naiveI6__halffEvPKT_S3_PT0_jjjff,@"STO_CUDA_ENTRY STV_DEFAULT"
_Z9mma_naiveI6__halffEvPKT_S3_PT0_jjjff:
.text._Z9mma_naiveI6__halffEvPKT_S3_PT0_jjjff:
        /* <DEDUP_REMOVED lines=23> */
[----:B------:R-:W-:Y:S02]  /*0170*/  ISETP.GE.U32.AND P0, PT, R2, 0x10, PT ;  /* 0x000000100200780c */ /* 0x000fe40003f06070 */
[----:B------:R-:W-:Y:S02]  /*0180*/  MOV R36, RZ ;  /* 0x000000ff00247202 */ /* 0x000fe40000000f00 */
[----:B------:R-:W-:-:S09]  /*0190*/  MOV R22, RZ ;  /* 0x000000ff00167202 */ /* 0x000fd20000000f00 */
[----:B------:R-:W-:Y:S05]  /*01a0*/  @!P0 BRA `(.L_x_17) ;  /* 0x0000000800a88947 */ /* 0x000fea0003800000 */
[----:B------:R-:W-:Y:S01]  /*01b0*/  LOP3.LUT R21, R2, 0xfffffff0, RZ, 0xc0, !PT ;  /* 0xfffffff002157812 */ /* 0x000fe200078ec0ff */
[C---:B------:R-:W-:Y:S01]  /*01c0*/  IMAD R8, R5.reuse, 0x3, R0 ;  /* 0x0000000305087824 */ /* 0x040fe200078e0200 */
[C---:B------:R-:W-:Y:S01]  /*01d0*/  IADD3 R4, PT, PT, R5.reuse, UR4, R6 ;  /* 0x0000000405047c10 */ /* 0x040fe2000fffe006 */
[C-C-:B------:R-:W-:Y:S01]  /*01e0*/  IMAD R12, R5.reuse, 0x5, R0.reuse ;  /* 0x00000005050c7824 */ /* 0x140fe200078e0200 */
[CC--:B------:R-:W-:Y:S01]  /*01f0*/  LEA R6, R5.reuse, R0.reuse, 0x1 ;  /* 0x0000000005067211 */ /* 0x0c0fe200078e08ff */
[C-C-:B------:R-:W-:Y:S01]  /*0200*/  IMAD R14, R5.reuse, 0x6, R0.reuse ;  /* 0x00000006050e7824 */ /* 0x140fe200078e0200 */
[CC--:B------:R-:W-:Y:S01]  /*0210*/  LEA R10, R5.reuse, R0.reuse, 0x2 ;  /* 0x00000000050a7211 */ /* 0x0c0fe200078e10ff */
[C-C-:B------:R-:W-:Y:S01]  /*0220*/  IMAD R16, R5.reuse, 0x7, R0.reuse ;  /* 0x0000000705107824 */ /* 0x140fe200078e0200 */
[CC--:B------:R-:W-:Y:S01]  /*0230*/  LEA R18, R5.reuse, R0.reuse, 0x3 ;  /* 0x0000000005127211 */ /* 0x0c0fe200078e18ff */
[C-C-:B------:R-:W-:Y:S01]  /*0240*/  IMAD R20, R5.reuse, 0x9, R0.reuse ;  /* 0x0000000905147824 */ /* 0x140fe200078e0200 */
[----:B------:R-:W-:Y:S01]  /*0250*/  MOV R36, RZ ;  /* 0x000000ff00247202 */ /* 0x000fe20000000f00 */
[C-C-:B------:R-:W-:Y:S01]  /*0260*/  IMAD R22, R5.reuse, 0xa, R0.reuse ;  /* 0x0000000a05167824 */ /* 0x140fe200078e0200 */
[----:B------:R-:W-:Y:S01]  /*0270*/  MOV R15, R0 ;  /* 0x00000000000f7202 */ /* 0x000fe20000000f00 */
[--C-:B------:R-:W-:Y:S01]  /*0280*/  IMAD R24, R5, 0xb, R0.reuse ;  /* 0x0000000b05187824 */ /* 0x100fe200078e0200 */
[----:B------:R-:W-:Y:S01]  /*0290*/  IADD3 R21, PT, PT, -R21, RZ, RZ ;  /* 0x000000ff15157210 */ /* 0x000fe20007ffe1ff */
[----:B------:R-:W-:-:S02]  /*02a0*/  IMAD R7, R5, 0xc, R0 ;  /* 0x0000000c05077824 */ /* 0x000fc400078e0200 */
[C-C-:B------:R-:W-:Y:S02]  /*02b0*/  IMAD R9, R5.reuse, 0xd, R0.reuse ;  /* 0x0000000d05097824 */ /* 0x140fe400078e0200 */
[C-C-:B------:R-:W-:Y:S02]  /*02c0*/  IMAD R11, R5.reuse, 0xe, R0.reuse ;  /* 0x0000000e050b7824 */ /* 0x140fe400078e0200 */
[----:B------:R-:W-:Y:S02]  /*02d0*/  IMAD R13, R5, 0xf, R0 ;  /* 0x0000000f050d7824 */ /* 0x000fe400078e0200 */
[----:B------:R-:W-:-:S07]  /*02e0*/  IMAD R19, R3, R2, 0x7 ;  /* 0x0000000703137424 */ /* 0x000fce00078e0202 */
.L_x_18:
[----:B------:R-:W1:Y:S01]  /*02f0*/  LDC.64 R30, c[0x0][0x380] ;  /* 0x0000e000ff1e7b82 */ /* 0x000e620000000a00 */
[C---:B------:R-:W-:Y:S02]  /*0300*/  IADD3 R33, PT, PT, R19.reuse, -0x6, RZ ;  /* 0xfffffffa13217810 */ /* 0x040fe40007ffe0ff */
[----:B------:R-:W-:-:S05]  /*0310*/  IADD3 R35, PT, PT, R19, -0x7, RZ ;  /* 0xfffffff913237810 */ /* 0x000fca0007ffe0ff */
[----:B------:R-:W2:Y:S01]  /*0320*/  LDC.64 R28, c[0x0][0x388] ;  /* 0x0000e200ff1c7b82 */ /* 0x000ea20000000a00 */
[----:B-1----:R-:W-:-:S04]  /*0330*/  IMAD.WIDE.U32 R32, R33, 0x2, R30 ;  /* 0x0000000221207825 */ /* 0x002fc800078e001e */
[----:B------:R-:W-:Y:S01]  /*0340*/  IMAD.WIDE.U32 R34, R35, 0x2, R30 ;  /* 0x0000000223227825 */ /* 0x000fe200078e001e */
[----:B------:R2:W3:Y:S04]  /*0350*/  LDG.E.U16 R23, desc[UR6][R32.64] ;  /* 0x0000000620177981 */ /* 0x0004e8000c1e1500 */
[----:B------:R1:W4:Y:S01]  /*0360*/  LDG.E.U16 R25, desc[UR6][R34.64] ;  /* 0x0000000622197981 */ /* 0x000322000c1e1500 */
[----:B--2---:R-:W-:-:S05]  /*0370*/  IMAD.WIDE.U32 R32, R15, 0x2, R28 ;  /* 0x000000020f207825 */ /* 0x004fca00078e001c */
[----:B------:R2:W4:Y:S01]  /*0380*/  LDG.E.U16 R17, desc[UR6][R32.64] ;  /* 0x0000000620117981 */ /* 0x000522000c1e1500 */
[----:B-1----:R-:W-:-:S05]  /*0390*/  IMAD.WIDE.U32 R34, R4, 0x2, R28 ;  /* 0x0000000204227825 */ /* 0x002fca00078e001c */
[----:B------:R1:W3:Y:S01]  /*03a0*/  LDG.E.U16 R37, desc[UR6][R34.64] ;  /* 0x0000000622257981 */ /* 0x0002e2000c1e1500 */
[----:B--2---:R-:W-:-:S04]  /*03b0*/  IMAD.WIDE.U32 R32, R6, 0x2, R28 ;  /* 0x0000000206207825 */ /* 0x004fc800078e001c */
[----:B----4-:R-:W-:Y:S01]  /*03c0*/  HMUL2 R25, R25.H0_H0, R17.H0_H0 ;  /* 0x2000001119197232 */ /* 0x010fe20000000800 */
[----:B------:R-:W-:-:S05]  /*03d0*/  IADD3 R17, PT, PT, R19, -0x5, RZ ;  /* 0xfffffffb13117810 */ /* 0x000fca0007ffe0ff */
[----:B-1----:R-:W-:-:S04]  /*03e0*/  IMAD.WIDE.U32 R34, R17, 0x2, R30 ;  /* 0x0000000211227825 */ /* 0x002fc800078e001e */
[----:B---3--:R-:W-:Y:S02]  /*03f0*/  HMUL2 R23, R23.H0_H0, R37.H0_H0 ;  /* 0x2000002517177232 */ /* 0x008fe40000000800 */
[----:B------:R1:W2:Y:S04]  /*0400*/  LDG.E.U16 R37, desc[UR6][R32.64] ;  /* 0x0000000620257981 */ /* 0x0002a8000c1e1500 */
[----:B------:R3:W2:Y:S01]  /*0410*/  LDG.E.U16 R17, desc[UR6][R34.64] ;  /* 0x0000000622117981 */ /* 0x0006a2000c1e1500 */
[----:B-1----:R-:W-:Y:S01]  /*0420*/  IADD3 R33, PT, PT, R19, -0x4, RZ ;  /* 0xfffffffc13217810 */ /* 0x002fe20007ffe0ff */
[----:B---3--:R-:W-:-:S04]  /*0430*/  IMAD.WIDE.U32 R34, R8, 0x2, R28 ;  /* 0x0000000208227825 */ /* 0x008fc800078e001c */
[----:B------:R-:W-:Y:S02]  /*0440*/  IMAD.WIDE.U32 R32, R33, 0x2, R30 ;  /* 0x0000000221207825 */ /* 0x000fe400078e001e */
[----:B------:R1:W3:Y:S02]  /*0450*/  LDG.E.U16 R35, desc[UR6][R34.64] ;  /* 0x0000000622237981 */ /* 0x0002e4000c1e1500 */
[----:B--2---:R-:W-:Y:S02]  /*0460*/  HMUL2 R17, R17.H0_H0, R37.H0_H0 ;  /* 0x2000002511117232 */ /* 0x004fe40000000800 */
[----:B------:R2:W3:Y:S01]  /*0470*/  LDG.E.U16 R37, desc[UR6][R32.64] ;  /* 0x0000000620257981 */ /* 0x0004e2000c1e1500 */
[----:B------:R-:W-:-:S05]  /*0480*/  HADD2.F32 R25, -RZ, R25.H0_H0 ;  /* 0x20000019ff197230 */ /* 0x000fca0000004100 */
[----:B-1----:R-:W-:Y:S01]  /*0490*/  FADD R34, R25, R36 ;  /* 0x0000002419227221 */ /* 0x002fe20000000000 */
[----:B------:R-:W-:-:S05]  /*04a0*/  IADD3 R36, PT, PT, R19, -0x3, RZ ;  /* 0xfffffffd13247810 */ /* 0x000fca0007ffe0ff */
[----:B--2---:R-:W-:-:S06]  /*04b0*/  IMAD.WIDE.U32 R32, R36, 0x2, R30 ;  /* 0x0000000224207825 */ /* 0x004fcc00078e001e */
[----:B------:R-:W2:Y:S01]  /*04c0*/  LDG.E.U16 R32, desc[UR6][R32.64] ;  /* 0x0000000620207981 */ /* 0x000ea2000c1e1500 */
[----:B---3--:R-:W-:Y:S02]  /*04d0*/  HMUL2 R25, R37.H0_H0, R35.H0_H0 ;  /* 0x2000002325197232 */ /* 0x008fe40000000800 */
[----:B------:R-:W-:-:S06]  /*04e0*/  IMAD.WIDE.U32 R36, R10, 0x2, R28 ;  /* 0x000000020a247825 */ /* 0x000fcc00078e001c */
[----:B------:R1:W2:Y:S01]  /*04f0*/  LDG.E.U16 R37, desc[UR6][R36.64] ;  /* 0x0000000624257981 */ /* 0x0002a2000c1e1500 */
[----:B------:R-:W-:Y:S01]  /*0500*/  HADD2.F32 R23, -RZ, R23.H0_H0 ;  /* 0x20000017ff177230 */ /* 0x000fe20000004100 */
[----:B------:R-:W-:-:S04]  /*0510*/  IADD3 R35, PT, PT, R19, -0x2, RZ ;  /* 0xfffffffe13237810 */ /* 0x000fc80007ffe0ff */
[----:B-1----:R-:W-:Y:S01]  /*0520*/  FADD R36, R34, R23 ;  /* 0x0000001722247221 */ /* 0x002fe20000000000 */
[----:B--2---:R-:W-:Y:S02]  /*0530*/  HMUL2 R23, R32.H0_H0, R37.H0_H0 ;  /* 0x2000002520177232 */ /* 0x004fe40000000800 */
[----:B------:R-:W-:-:S04]  /*0540*/  IMAD.WIDE.U32 R32, R35, 0x2, R30 ;  /* 0x0000000223207825 */ /* 0x000fc800078e001e */
[----:B------:R-:W-:Y:S02]  /*0550*/  IMAD.WIDE.U32 R34, R12, 0x2, R28 ;  /* 0x000000020c227825 */ /* 0x000fe400078e001c */
[----:B------:R-:W2:Y:S04]  /*0560*/  LDG.E.U16 R32, desc[UR6][R32.64] ;  /* 0x0000000620207981 */ /* 0x000ea8000c1e1500 */
        /* <DEDUP_REMOVED lines=9> */
[----:B------:R-:W-:-:S05]  /*0600*/  HADD2.F32 R25, -RZ, R25.H0_H0 ;  /* 0x20000019ff197230 */ /* 0x000fca0000004100 */
[----:B-1----:R-:W-:Y:S01]  /*0610*/  FADD R36, R34, R25 ;  /* 0x0000001922247221 */ /* 0x002fe20000000000 */
[----:B------:R-:W-:-:S06]  /*0620*/  IMAD.WIDE.U32 R34, R16, 0x2, R28 ;  /* 0x0000000210227825 */ /* 0x000fcc00078e001c */
[----:B------:R1:W3:Y:S01]  /*0630*/  LDG.E.U16 R35, desc[UR6][R34.64] ;  /* 0x0000000622237981 */ /* 0x0002e2000c1e1500 */
[----:B--2---:R-:W-:Y:S02]  /*0640*/  HMUL2 R25, R32.H0_H0, R37.H0_H0 ;  /* 0x2000002520197232 */ /* 0x004fe40000000800 */
[----:B------:R-:W-:-:S06]  /*0650*/  IMAD.WIDE.U32 R32, R19, 0x2, R30 ;  /* 0x0000000213207825 */ /* 0x000fcc00078e001e */
[----:B------:R2:W3:Y:S01]  /*0660*/  LDG.E.U16 R32, desc[UR6][R32.64] ;  /* 0x0000000620207981 */ /* 0x0004e2000c1e1500 */
[----:B------:R-:W-:-:S05]  /*0670*/  HADD2.F32 R23, -RZ, R23.H0_H0 ;  /* 0x20000017ff177230 */ /* 0x000fca0000004100 */
[----:B-1----:R-:W-:Y:S01]  /*0680*/  FADD R34, R36, R23 ;  /* 0x0000001724227221 */ /* 0x002fe20000000000 */
[----:B--2---:R-:W-:Y:S01]  /*0690*/  IADD3 R33, PT, PT, R19, 0x1, RZ ;  /* 0x0000000113217810 */ /* 0x004fe20007ffe0ff */
[----:B------:R-:W-:-:S06]  /*06a0*/  IMAD.WIDE.U32 R36, R18, 0x2, R28 ;  /* 0x0000000212247825 */ /* 0x000fcc00078e001c */
[----:B------:R1:W2:Y:S01]  /*06b0*/  LDG.E.U16 R37, desc[UR6][R36.64] ;  /* 0x0000000624257981 */ /* 0x0002a2000c1e1500 */
[----:B---3--:R-:W-:Y:S02]  /*06c0*/  HMUL2 R23, R32.H0_H0, R35.H0_H0 ;  /* 0x2000002320177232 */ /* 0x008fe40000000800 */
[----:B------:R-:W-:-:S06]  /*06d0*/  IMAD.WIDE.U32 R32, R33, 0x2, R30 ;  /* 0x0000000221207825 */ /* 0x000fcc00078e001e */
[----:B------:R-:W2:Y:S01]  /*06e0*/  LDG.E.U16 R32, desc[UR6][R32.64] ;  /* 0x0000000620207981 */ /* 0x000ea2000c1e1500 */
[----:B------:R-:W-:Y:S01]  /*06f0*/  HADD2.F32 R17, -RZ, R17.H0_H0 ;  /* 0x20000011ff117230 */ /* 0x000fe20000004100 */
[----:B------:R-:W-:-:S04]  /*0700*/  IADD3 R35, PT, PT, R19, 0x2, RZ ;  /* 0x0000000213237810 */ /* 0x000fc80007ffe0ff */
[----:B-1----:R-:W-:Y:S01]  /*0710*/  FADD R36, R34, R17 ;  /* 0x0000001122247221 */ /* 0x002fe20000000000 */
[----:B--2---:R-:W-:Y:S02]  /*0720*/  HMUL2 R17, R32.H0_H0, R37.H0_H0 ;  /* 0x2000002520117232 */ /* 0x004fe40000000800 */
[----:B------:R-:W-:-:S04]  /*0730*/  IMAD.WIDE.U32 R32, R35, 0x2, R30 ;  /* 0x0000000223207825 */ /* 0x000fc800078e001e */
[----:B------:R-:W-:Y:S02]  /*0740*/  IMAD.WIDE.U32 R34, R20, 0x2, R28 ;  /* 0x0000000214227825 */ /* 0x000fe400078e001c */
[----:B------:R-:W2:Y:S04]  /*0750*/  LDG.E.U16 R32, desc[UR6][R32.64] ;  /* 0x0000000620207981 */ /* 0x000ea8000c1e1500 */
[----:B------:R1:W2:Y:S01]  /*0760*/  LDG.E.U16 R35, desc[UR6][R34.64] ;  /* 0x0000000622237981 */ /* 0x0002a2000c1e1500 */
        /* <DEDUP_REMOVED lines=19> */
[----:B------:R-:W-:-:S06]  /*08a0*/  IMAD.WIDE.U32 R36, R37, 0x2, R30 ;  /* 0x0000000225247825 */ /* 0x000fcc00078e001e */
[----:B------:R-:W3:Y:S01]  /*08b0*/  LDG.E.U16 R36, desc[UR6][R36.64] ;  /* 0x0000000624247981 */ /* 0x000ee2000c1e1500 */
[----:B--2---:R-:W-:Y:S02]  /*08c0*/  HMUL2 R17, R32.H0_H0, R35.H0_H0 ;  /* 0x2000002320117232 */ /* 0x004fe40000000800 */
[----:B------:R-:W-:-:S05]  /*08d0*/  IMAD.WIDE.U32 R32, R7, 0x2, R28 ;  /* 0x0000000207207825 */ /* 0x000fca00078e001c */
[----:B------:R1:W3:Y:S01]  /*08e0*/  LDG.E.U16 R35, desc[UR6][R32.64] ;  /* 0x0000000620237981 */ /* 0x0002e2000c1e1500 */
[----:B------:R-:W-:-:S05]  /*08f0*/  HADD2.F32 R25, -RZ, R25.H0_H0 ;  /* 0x20000019ff197230 */ /* 0x000fca0000004100 */
[----:B-1----:R-:W-:Y:S01]  /*0900*/  FADD R33, R34, R25 ;  /* 0x0000001922217221 */ /* 0x002fe20000000000 */
[----:B------:R-:W-:-:S05]  /*0910*/  HADD2.F32 R23, -RZ, R23.H0_H0 ;  /* 0x20000017ff177230 */ /* 0x000fca0000004100 */
[----:B------:R-:W-:Y:S01]  /*0920*/  FADD R33, R33, R23 ;  /* 0x0000001721217221 */ /* 0x000fe20000000000 */
[----:B---3--:R-:W-:Y:S01]  /*0930*/  HMUL2 R25, R36.H0_H0, R35.H0_H0 ;  /* 0x2000002324197232 */ /* 0x008fe20000000800 */
[----:B------:R-:W-:-:S05]  /*0940*/  IADD3 R35, PT, PT, R19, 0x6, RZ ;  /* 0x0000000613237810 */ /* 0x000fca0007ffe0ff */
[----:B------:R-:W-:-:S04]  /*0950*/  IMAD.WIDE.U32 R34, R35, 0x2, R30 ;  /* 0x0000000223227825 */ /* 0x000fc800078e001e */
[----:B------:R-:W-:Y:S02]  /*0960*/  IMAD.WIDE.U32 R36, R9, 0x2, R28 ;  /* 0x0000000209247825 */ /* 0x000fe400078e001c */
[----:B------:R1:W2:Y:S04]  /*0970*/  LDG.E.U16 R34, desc[UR6][R34.64] ;  /* 0x0000000622227981 */ /* 0x0002a8000c1e1500 */
[----:B------:R3:W2:Y:S01]  /*0980*/  LDG.E.U16 R23, desc[UR6][R36.64] ;  /* 0x0000000624177981 */ /* 0x0006a2000c1e1500 */
[----:B-1----:R-:W-:-:S05]  /*0990*/  IADD3 R35, PT, PT, R19, 0x7, RZ ;  /* 0x0000000713237810 */ /* 0x002fca0007ffe0ff */
[----:B---3--:R-:W-:Y:S01]  /*09a0*/  IMAD.WIDE.U32 R36, R35, 0x2, R30 ;  /* 0x0000000223247825 */ /* 0x008fe200078e001e */
[----:B------:R-:W-:-:S04]  /*09b0*/  IADD3 R35, PT, PT, R19, 0x8, RZ ;  /* 0x0000000813237810 */ /* 0x000fc80007ffe0ff */
[----:B------:R1:W3:Y:S01]  /*09c0*/  LDG.E.U16 R32, desc[UR6][R36.64] ;  /* 0x0000000624207981 */ /* 0x0002e2000c1e1500 */
[----:B------:R-:W-:-:S06]  /*09d0*/  IMAD.WIDE.U32 R30, R35, 0x2, R30 ;  /* 0x00000002231e7825 */ /* 0x000fcc00078e001e */
[----:B------:R3:W4:Y:S01]  /*09e0*/  LDG.E.U16 R30, desc[UR6][R30.64] ;  /* 0x000000061e1e7981 */ /* 0x000722000c1e1500 */
[----:B-1----:R-:W-:-:S04]  /*09f0*/  IMAD.WIDE.U32 R36, R11, 0x2, R28 ;  /* 0x000000020b247825 */ /* 0x002fc800078e001c */
[----:B------:R-:W-:Y:S01]  /*0a00*/  IMAD.WIDE.U32 R28, R13, 0x2, R28 ;  /* 0x000000020d1c7825 */ /* 0x000fe200078e001c */
[----:B------:R-:W3:Y:S05]  /*0a10*/  LDG.E.U16 R31, desc[UR6][R36.64] ;  /* 0x00000006241f7981 */ /* 0x000eea000c1e1500 */
[----:B------:R-:W4:Y:S01]  /*0a20*/  LDG.E.U16 R29, desc[UR6][R28.64] ;  /* 0x000000061c1d7981 */ /* 0x000f22000c1e1500 */
        /* <DEDUP_REMOVED lines=18> */
[----:B------:R-:W-:Y:S01]  /*0b50*/  LEA R15, R5, R15, 0x4 ;  /* 0x0000000f050f7211 */ /* 0x000fe200078e20ff */
[----:B--2---:R-:W-:-:S02]  /*0b60*/  HMUL2 R23, R34.H0_H0, R23.H0_H0 ;  /* 0x2000001722177232 */ /* 0x004fc40000000800 */
[----:B------:R-:W-:-:S05]  /*0b70*/  HADD2.F32 R34, -RZ, R17.H0_H0 ;  /* 0x20000011ff227230 */ /* 0x000fca0000004100 */
[----:B------:R-:W-:Y:S01]  /*0b80*/  FADD R33, R33, R34 ;  /* 0x0000002221217221 */ /* 0x000fe20000000000 */
[----:B------:R-:W-:-:S05]  /*0b90*/  HADD2.F32 R34, -RZ, R25.H0_H0 ;  /* 0x20000019ff227230 */ /* 0x000fca0000004100 */
[----:B------:R-:W-:Y:S01]  /*0ba0*/  FADD R33, R33, R34 ;  /* 0x0000002221217221 */ /* 0x000fe20000000000 */
[----:B---3--:R-:W-:Y:S02]  /*0bb0*/  HMUL2 R31, R32.H0_H0, R31.H0_H0 ;  /* 0x2000001f201f7232 */ /* 0x008fe40000000800 */
[----:B------:R-:W-:Y:S02]  /*0bc0*/  HADD2.F32 R32, -RZ, R23.H0_H0 ;  /* 0x20000017ff207230 */ /* 0x000fe40000004100 */
[----:B----4-:R-:W-:Y:S02]  /*0bd0*/  HMUL2 R29, R30.H0_H0, R29.H0_H0 ;  /* 0x2000001d1e1d7232 */ /* 0x010fe40000000800 */
[----:B------:R-:W-:Y:S02]  /*0be0*/  HADD2.F32 R31, -RZ, R31.H0_H0 ;  /* 0x2000001fff1f7230 */ /* 0x000fe40000004100 */
[----:B------:R-:W-:Y:S01]  /*0bf0*/  FADD R32, R33, R32 ;  /* 0x0000002021207221 */ /* 0x000fe20000000000 */
[----:B------:R-:W-:-:S03]  /*0c00*/  HADD2.F32 R36, -RZ, R29.H0_H0 ;  /* 0x2000001dff247230 */ /* 0x000fc60000004100 */
[----:B------:R-:W-:-:S04]  /*0c10*/  FADD R31, R32, R31 ;  /* 0x0000001f201f7221 */ /* 0x000fc80000000000 */
[----:B------:R-:W-:Y:S01]  /*0c20*/  FADD R36, R31, R36 ;  /* 0x000000241f247221 */ /* 0x000fe20000000000 */
[----:B------:R-:W-:Y:S06]  /*0c30*/  @P0 BRA `(.L_x_18) ;  /* 0xfffffff400ac0947 */ /* 0x000fec000383ffff */
[----:B------:R-:W-:-:S07]  /*0c40*/  LOP3.LUT R22, R2, 0xfffffff0, RZ, 0xc0, !PT ;  /* 0xfffffff002167812 */ /* 0x000fce00078ec0ff */
.L_x_17:
[----:B------:R-:W-:-:S13]  /*0c50*/  LOP3.LUT P0, R4, R2, 0xf, RZ, 0xc0, !PT ;  /* 0x0000000f02047812 */ /* 0x000fda000780c0ff */
[----:B------:R-:W-:Y:S05]  /*0c60*/  @!P0 BRA `(.L_x_16) ;  /* 0x0000000800348947 */ /* 0x000fea0003800000 */
[----:B------:R-:W-:Y:S02]  /*0c70*/  ISETP.GE.U32.AND P0, PT, R4, 0x8, PT ;  /* 0x000000080400780c */ /* 0x000fe40003f06070 */
[----:B------:R-:W-:-:S04]  /*0c80*/  LOP3.LUT R30, R2, 0x7, RZ, 0xc0, !PT ;  /* 0x00000007021e7812 */ /* 0x000fc800078ec0ff */
[----:B------:R-:W-:-:S07]  /*0c90*/  ISETP.NE.AND P1, PT, R30, RZ, PT ;  /* 0x000000ff1e00720c */ /* 0x000fce0003f25270 */
[----:B------:R-:W-:Y:S06]  /*0ca0*/  @!P0 BRA `(.L_x_19) ;  /* 0x00000004002c8947 */ /* 0x000fec0003800000 */
[----:B------:R-:W1:Y:S01]  /*0cb0*/  LDC.64 R8, c[0x0][0x380] ;  /* 0x0000e000ff087b82 */ /* 0x000e620000000a00 */
[----:B------:R-:W-:Y:S02]  /*0cc0*/  IMAD R18, R22, R5, R0 ;  /* 0x0000000516127224 */ /* 0x000fe400078e0200 */
[----:B------:R-:W-:-:S05]  /*0cd0*/  IMAD R33, R3, R2, R22 ;  /* 0x0000000203217224 */ /* 0x000fca00078e0216 */
[----:B------:R-:W2:Y:S01]  /*0ce0*/  LDC.64 R6, c[0x0][0x388] ;  /* 0x0000e200ff067b82 */ /* 0x000ea20000000a00 */
[-C--:B------:R-:W-:Y:S02]  /*0cf0*/  IADD3 R20, PT, PT, R18, R5.reuse, RZ ;  /* 0x0000000512147210 */ /* 0x080fe40007ffe0ff */
[C---:B------:R-:W-:Y:S02]  /*0d00*/  IADD3 R13, PT, PT, R33.reuse, 0x1, RZ ;  /* 0x00000001210d7810 */ /* 0x040fe40007ffe0ff */
[C---:B------:R-:W-:Y:S02]  /*0d10*/  IADD3 R15, PT, PT, R33.reuse, 0x2, RZ ;  /* 0x00000002210f7810 */ /* 0x040fe40007ffe0ff */
[-C--:B------:R-:W-:Y:S02]  /*0d20*/  IADD3 R31, PT, PT, R20, R5.reuse, RZ ;  /* 0x00000005141f7210 */ /* 0x080fe40007ffe0ff */
[C---:B------:R-:W-:Y:S02]  /*0d30*/  IADD3 R23, PT, PT, R33.reuse, 0x4, RZ ;  /* 0x0000000421177810 */ /* 0x040fe40007ffe0ff */
[C---:B------:R-:W-:Y:S01]  /*0d40*/  IADD3 R11, PT, PT, R33.reuse, 0x3, RZ ;  /* 0x00000003210b7810 */ /* 0x040fe20007ffe0ff */
[----:B-1----:R-:W-:Y:S01]  /*0d50*/  IMAD.WIDE.U32 R16, R33, 0x2, R8 ;  /* 0x0000000221107825 */ /* 0x002fe200078e0008 */
[----:B------:R-:W-:-:S03]  /*0d60*/  IADD3 R32, PT, PT, R31, R5, RZ ;  /* 0x000000051f207210 */ /* 0x000fc60007ffe0ff */
[----:B------:R-:W-:Y:S01]  /*0d70*/  IMAD.WIDE.U32 R12, R13, 0x2, R8 ;  /* 0x000000020d0c7825 */ /* 0x000fe200078e0008 */
[----:B------:R1:W3:Y:S03]  /*0d80*/  LDG.E.U16 R25, desc[UR6][R16.64] ;  /* 0x0000000610197981 */ /* 0x0002e6000c1e1500 */
[--C-:B--2---:R-:W-:Y:S01]  /*0d90*/  IMAD.WIDE.U32 R18, R18, 0x2, R6.reuse ;  /* 0x0000000212127825 */ /* 0x104fe200078e0006 */
[----:B------:R2:W4:Y:S03]  /*0da0*/  LDG.E.U16 R4, desc[UR6][R12.64] ;  /* 0x000000060c047981 */ /* 0x000526000c1e1500 */
[----:B------:R-:W-:Y:S01]  /*0db0*/  IMAD.WIDE.U32 R20, R20, 0x2, R6 ;  /* 0x0000000214147825 */ /* 0x000fe200078e0006 */
[----:B------:R-:W3:Y:S03]  /*0dc0*/  LDG.E.U16 R24, desc[UR6][R18.64] ;  /* 0x0000000612187981 */ /* 0x000ee6000c1e1500 */
[----:B------:R-:W-:Y:S01]  /*0dd0*/  IMAD.WIDE.U32 R14, R15, 0x2, R8 ;  /* 0x000000020f0e7825 */ /* 0x000fe200078e0008 */
[----:B------:R-:W-:-:S03]  /*0de0*/  IADD3 R34, PT, PT, R32, R5, RZ ;  /* 0x0000000520227210 */ /* 0x000fc60007ffe0ff */
[----:B-1----:R-:W-:Y:S01]  /*0df0*/  IMAD.WIDE.U32 R16, R23, 0x2, R8 ;  /* 0x0000000217107825 */ /* 0x002fe200078e0008 */
[----:B------:R1:W5:Y:S01]  /*0e00*/  LDG.E.U16 R29, desc[UR6][R14.64] ;  /* 0x000000060e1d7981 */ /* 0x000362000c1e1500 */
[----:B------:R-:W-:Y:S02]  /*0e10*/  IADD3 R35, PT, PT, R33, 0x5, RZ ;  /* 0x0000000521237810 */ /* 0x000fe40007ffe0ff */
[----:B--2---:R-:W-:Y:S01]  /*0e20*/  IMAD.WIDE.U32 R12, R31, 0x2, R6 ;  /* 0x000000021f0c7825 */ /* 0x004fe200078e0006 */
[----:B------:R-:W4:Y:S03]  /*0e30*/  LDG.E.U16 R23, desc[UR6][R20.64] ;  /* 0x0000000614177981 */ /* 0x000f26000c1e1500 */
[----:B------:R-:W-:Y:S01]  /*0e40*/  IMAD.WIDE.U32 R10, R11, 0x2, R8 ;  /* 0x000000020b0a7825 */ /* 0x000fe200078e0008 */
[----:B------:R-:W2:Y:S03]  /*0e50*/  LDG.E.U16 R31, desc[UR6][R16.64] ;  /* 0x00000006101f7981 */ /* 0x000ea6000c1e1500 */
[--C-:B-1----:R-:W-:Y:S01]  /*0e60*/  IMAD.WIDE.U32 R14, R32, 0x2, R6.reuse ;  /* 0x00000002200e7825 */ /* 0x102fe200078e0006 */
[----:B------:R1:W2:Y:S03]  /*0e70*/  LDG.E.U16 R28, desc[UR6][R10.64] ;  /* 0x000000060a1c7981 */ /* 0x0002a6000c1e1500 */
[C---:B------:R-:W-:Y:S01]  /*0e80*/  IMAD.WIDE.U32 R18, R34.reuse, 0x2, R6 ;  /* 0x0000000222127825 */ /* 0x040fe200078e0006 */
[----:B------:R0:W5:Y:S01]  /*0e90*/  LDG.E.U16 R32, desc[UR6][R12.64] ;  /* 0x000000060c207981 */ /* 0x000162000c1e1500 */
[----:B------:R-:W-:-:S03]  /*0ea0*/  IADD3 R34, PT, PT, R34, R5, RZ ;  /* 0x0000000522227210 */ /* 0x000fc60007ffe0ff */
[----:B------:R-:W2:Y:S01]  /*0eb0*/  LDG.E.U16 R15, desc[UR6][R14.64] ;  /* 0x000000060e0f7981 */ /* 0x000ea2000c1e1500 */
[----:B-1----:R-:W-:Y:S01]  /*0ec0*/  IMAD.WIDE.U32 R10, R35, 0x2, R8 ;  /* 0x00000002230a7825 */ /* 0x002fe200078e0008 */
[C---:B------:R-:W-:Y:S02]  /*0ed0*/  IADD3 R35, PT, PT, R33.reuse, 0x6, RZ ;  /* 0x0000000621237810 */ /* 0x040fe40007ffe0ff */
[----:B------:R-:W2:Y:S01]  /*0ee0*/  LDG.E.U16 R18, desc[UR6][R18.64] ;  /* 0x0000000612127981 */ /* 0x000ea2000c1e1500 */
[CC--:B------:R-:W-:Y:S01]  /*0ef0*/  IADD3 R37, PT, PT, R34.reuse, R5.reuse, RZ ;  /* 0x0000000522257210 */ /* 0x0c0fe20007ffe0ff */
[----:B------:R-:W-:Y:S01]  /*0f00*/  IMAD.WIDE.U32 R20, R34, 0x2, R6 ;  /* 0x0000000222147825 */ /* 0x000fe200078e0006 */
[----:B------:R-:W-:Y:S01]  /*0f10*/  IADD3 R33, PT, PT, R33, 0x7, RZ ;  /* 0x0000000721217810 */ /* 0x000fe20007ffe0ff */
[----:B------:R1:W2:Y:S02]  /*0f20*/  LDG.E.U16 R10, desc[UR6][R10.64] ;  /* 0x000000060a0a7981 */ /* 0x0002a4000c1e1500 */
[----:B------:R-:W-:Y:S01]  /*0f30*/  IMAD.WIDE.U32 R16, R35, 0x2, R8 ;  /* 0x0000000223107825 */ /* 0x000fe200078e0008 */
[C---:B------:R-:W-:Y:S01]  /*0f40*/  IADD3 R35, PT, PT, R37.reuse, R5, RZ ;  /* 0x0000000525237210 */ /* 0x040fe20007ffe0ff */
[----:B------:R-:W2:Y:S02]  /*0f50*/  LDG.E.U16 R21, desc[UR6][R20.64] ;  /* 0x0000000614157981 */ /* 0x000ea4000c1e1500 */
[----:B0-----:R-:W-:-:S02]  /*0f60*/  IMAD.WIDE.U32 R12, R37, 0x2, R6 ;  /* 0x00000002250c7825 */ /* 0x001fc400078e0006 */
[----:B------:R-:W2:Y:S02]  /*0f70*/  LDG.E.U16 R16, desc[UR6][R16.64] ;  /* 0x0000000610107981 */ /* 0x000ea4000c1e1500 */
[----:B------:R-:W-:Y:S02]  /*0f80*/  IMAD.WIDE.U32 R8, R33, 0x2, R8 ;  /* 0x0000000221087825 */ /* 0x000fe400078e0008 */
[----:B------:R-:W2:Y:S02]  /*0f90*/  LDG.E.U16 R13, desc[UR6][R12.64] ;  /* 0x000000060c0d7981 */ /* 0x000ea4000c1e1500 */
[----:B------:R-:W-:Y:S02]  /*0fa0*/  IMAD.WIDE.U32 R6, R35, 0x2, R6 ;  /* 0x0000000223067825 */ /* 0x000fe400078e0006 */
[----:B------:R0:W2:Y:S04]  /*0fb0*/  LDG.E.U16 R8, desc[UR6][R8.64] ;  /* 0x0000000608087981 */ /* 0x0000a8000c1e1500 */
[----:B------:R-:W2:Y:S01]  /*0fc0*/  LDG.E.U16 R7, desc[UR6][R6.64] ;  /* 0x0000000606077981 */ /* 0x000ea2000c1e1500 */
[----:B------:R-:W-:Y:S01]  /*0fd0*/  IADD3 R22, PT, PT, R22, 0x8, RZ ;  /* 0x0000000816167810 */ /* 0x000fe20007ffe0ff */
[----:B---3--:R-:W-:-:S05]  /*0fe0*/  HMUL2 R24, R25.H0_H0, R24.H0_H0 ;  /* 0x2000001819187232 */ /* 0x008fca0000000800 */
[----:B-1----:R-:W-:Y:S02]  /*0ff0*/  HADD2.F32 R11, -RZ, R24.H0_H0 ;  /* 0x20000018ff0b7230 */ /* 0x002fe40000004100 */
[----:B----4-:R-:W-:-:S03]  /*1000*/  HMUL2 R4, R4.H0_H0, R23.H0_H0 ;  /* 0x2000001704047232 */ /* 0x010fc60000000800 */
[----:B------:R-:W-:Y:S02]  /*1010*/  FADD R11, R36, R11 ;  /* 0x0000000b240b7221 */ /* 0x000fe40000000000 */
[----:B------:R-:W-:Y:S02]  /*1020*/  HADD2.F32 R4, -RZ, R4.H0_H0 ;  /* 0x20000004ff047230 */ /* 0x000fe40000004100 */
[----:B-----5:R-:W-:-:S03]  /*1030*/  HMUL2 R29, R29.H0_H0, R32.H0_H0 ;  /* 0x200000201d1d7232 */ /* 0x020fc60000000800 */
[----:B------:R-:W-:Y:S01]  /*1040*/  FADD R4, R11, R4 ;  /* 0x000000040b047221 */ /* 0x000fe20000000000 */
[----:B--2---:R-:W-:Y:S02]  /*1050*/  HMUL2 R15, R28.H0_H0, R15.H0_H0 ;  /* 0x2000000f1c0f7232 */ /* 0x004fe40000000800 */
[----:B------:R-:W-:Y:S02]  /*1060*/  HADD2.F32 R29, -RZ, R29.H0_H0 ;  /* 0x2000001dff1d7230 */ /* 0x000fe40000004100 */
[----:B------:R-:W-:Y:S02]  /*1070*/  HMUL2 R18, R31.H0_H0, R18.H0_H0 ;  /* 0x200000121f127232 */ /* 0x000fe40000000800 */
[----:B------:R-:W-:Y:S02]  /*1080*/  HADD2.F32 R15, -RZ, R15.H0_H0 ;  /* 0x2000000fff0f7230 */ /* 0x000fe40000004100 */
[----:B------:R-:W-:Y:S01]  /*1090*/  FADD R4, R4, R29 ;  /* 0x0000001d04047221 */ /* 0x000fe20000000000 */
[----:B0-----:R-:W-:-:S03]  /*10a0*/  HADD2.F32 R9, -RZ, R18.H0_H0 ;  /* 0x20000012ff097230 */ /* 0x001fc60000004100 */
[----:B------:R-:W-:Y:S01]  /*10b0*/  FADD R4, R4, R15 ;  /* 0x0000000f04047221 */ /* 0x000fe20000000000 */
[----:B------:R-:W-:-:S03]  /*10c0*/  HMUL2 R10, R10.H0_H0, R21.H0_H0 ;  /* 0x200000150a0a7232 */ /* 0x000fc60000000800 */
[----:B------:R-:W-:Y:S02]  /*10d0*/  FADD R4, R4, R9 ;  /* 0x0000000904047221 */ /* 0x000fe40000000000 */
[----:B------:R-:W-:Y:S02]  /*10e0*/  HADD2.F32 R11, -RZ, R10.H0_H0 ;  /* 0x2000000aff0b7230 */ /* 0x000fe40000004100 */
[----:B------:R-:W-:-:S03]  /*10f0*/  HMUL2 R13, R16.H0_H0, R13.H0_H0 ;  /* 0x2000000d100d7232 */ /* 0x000fc60000000800 */
[----:B------:R-:W-:Y:S02]  /*1100*/  FADD R4, R4, R11 ;  /* 0x0000000b04047221 */ /* 0x000fe40000000000 */
[----:B------:R-:W-:Y:S02]  /*1110*/  HADD2.F32 R13, -RZ, R13.H0_H0 ;  /* 0x2000000dff0d7230 */ /* 0x000fe40000004100 */
[----:B------:R-:W-:-:S03]  /*1120*/  HMUL2 R7, R8.H0_H0, R7.H0_H0 ;  /* 0x2000000708077232 */ /* 0x000fc60000000800 */
[----:B------:R-:W-:Y:S02]  /*1130*/  FADD R4, R4, R13 ;  /* 0x0000000d04047221 */ /* 0x000fe40000000000 */
[----:B------:R-:W-:-:S05]  /*1140*/  HADD2.F32 R7, -RZ, R7.H0_H0 ;  /* 0x20000007ff077230 */ /* 0x000fca0000004100 */
[----:B------:R-:W-:-:S07]  /*1150*/  FADD R36, R4, R7 ;  /* 0x0000000704247221 */ /* 0x000fce0000000000 */
.L_x_19:
        /* <DEDUP_REMOVED lines=9> */
[C---:B------:R-:W-:Y:S02]  /*11f0*/  IADD3 R25, PT, PT, R11.reuse, 0x1, RZ ;  /* 0x000000010b197810 */ /* 0x040fe40007ffe0ff */
[C---:B------:R-:W-:Y:S02]  /*1200*/  IADD3 R17, PT, PT, R11.reuse, 0x2, RZ ;  /* 0x000000020b117810 */ /* 0x040fe40007ffe0ff */
[----:B------:R-:W-:Y:S01]  /*1210*/  IADD3 R29, PT, PT, R11, 0x3, RZ ;  /* 0x000000030b1d7810 */ /* 0x000fe20007ffe0ff */
[C---:B-1----:R-:W-:Y:S01]  /*1220*/  IMAD.WIDE.U32 R12, R10.reuse, 0x2, R6 ;  /* 0x000000020a0c7825 */ /* 0x042fe200078e0006 */
[----:B------:R-:W-:-:S04]  /*1230*/  IADD3 R10, PT, PT, R10, R5, RZ ;  /* 0x000000050a0a7210 */ /* 0x000fc80007ffe0ff */
[CC--:B------:R-:W-:Y:S01]  /*1240*/  IADD3 R23, PT, PT, R10.reuse, R5.reuse, RZ ;  /* 0x000000050a177210 */ /* 0x0c0fe20007ffe0ff */
[----:B--2---:R-:W-:Y:S01]  /*1250*/  IMAD.WIDE.U32 R20, R11, 0x2, R8 ;  /* 0x000000020b147825 */ /* 0x004fe200078e0008 */
[----:B------:R-:W2:Y:S03]  /*1260*/  LDG.E.U16 R13, desc[UR6][R12.64] ;  /* 0x000000060c0d7981 */ /* 0x000ea6000c1e1500 */
[----:B------:R-:W-:Y:S01]  /*1270*/  IMAD.WIDE.U32 R14, R10, 0x2, R6 ;  /* 0x000000020a0e7825 */ /* 0x000fe200078e0006 */
[----:B------:R-:W2:Y:S01]  /*1280*/  LDG.E.U16 R18, desc[UR6][R20.64] ;  /* 0x0000000614127981 */ /* 0x000ea2000c1e1500 */
[----:B------:R-:W-:Y:S02]  /*1290*/  IADD3 R31, PT, PT, R23, R5, RZ ;  /* 0x00000005171f7210 */ /* 0x000fe40007ffe0ff */
[--C-:B------:R-:W-:Y:S02]  /*12a0*/  IMAD.WIDE.U32 R24, R25, 0x2, R8.reuse ;  /* 0x0000000219187825 */ /* 0x100fe400078e0008 */
[----:B------:R-:W3:Y:S02]  /*12b0*/  LDG.E.U16 R14, desc[UR6][R14.64] ;  /* 0x000000060e0e7981 */ /* 0x000ee4000c1e1500 */
[----:B------:R-:W-:-:S02]  /*12c0*/  IMAD.WIDE.U32 R16, R17, 0x2, R8 ;  /* 0x0000000211107825 */ /* 0x000fc400078e0008 */
[----:B------:R-:W3:Y:S02]  /*12d0*/  LDG.E.U16 R19, desc[UR6][R24.64] ;  /* 0x0000000618137981 */ /* 0x000ee4000c1e1500 */
[----:B------:R-:W-:Y:S02]  /*12e0*/  IMAD.WIDE.U32 R10, R23, 0x2, R6 ;  /* 0x00000002170a7825 */ /* 0x000fe400078e0006 */
[----:B------:R-:W4:Y:S02]  /*12f0*/  LDG.E.U16 R16, desc[UR6][R16.64] ;  /* 0x0000000610107981 */ /* 0x000f24000c1e1500 */
[----:B------:R-:W-:Y:S02]  /*1300*/  IMAD.WIDE.U32 R8, R29, 0x2, R8 ;  /* 0x000000021d087825 */ /* 0x000fe400078e0008 */
[----:B------:R-:W4:Y:S02]  /*1310*/  LDG.E.U16 R11, desc[UR6][R10.64] ;  /* 0x000000060a0b7981 */ /* 0x000f24000c1e1500 */
[----:B------:R-:W-:-:S02]  /*1320*/  IMAD.WIDE.U32 R6, R31, 0x2, R6 ;  /* 0x000000021f067825 */ /* 0x000fc400078e0006 */
[----:B------:R-:W5:Y:S04]  /*1330*/  LDG.E.U16 R8, desc[UR6][R8.64] ;  /* 0x0000000608087981 */ /* 0x000f68000c1e1500 */
[----:B------:R-:W5:Y:S01]  /*1340*/  LDG.E.U16 R7, desc[UR6][R6.64] ;  /* 0x0000000606077981 */ /* 0x000f62000c1e1500 */
[----:B------:R-:W-:Y:S01]  /*1350*/  IADD3 R22, PT, PT, R22, 0x4, RZ ;  /* 0x0000000416167810 */ /* 0x000fe20007ffe0ff */
[----:B--2---:R-:W-:-:S05]  /*1360*/  HMUL2 R13, R18.H0_H0, R13.H0_H0 ;  /* 0x2000000d120d7232 */ /* 0x004fca0000000800 */
[----:B------:R-:W-:Y:S02]  /*1370*/  HADD2.F32 R13, -RZ, R13.H0_H0 ;  /* 0x2000000dff0d7230 */ /* 0x000fe40000004100 */
[----:B---3--:R-:W-:-:S03]  /*1380*/  HMUL2 R19, R19.H0_H0, R14.H0_H0 ;  /* 0x2000000e13137232 */ /* 0x008fc60000000800 */
[----:B------:R-:W-:Y:S02]  /*1390*/  FADD R13, R36, R13 ;  /* 0x0000000d240d7221 */ /* 0x000fe40000000000 */
[----:B------:R-:W-:Y:S02]  /*13a0*/  HADD2.F32 R12, -RZ, R19.H0_H0 ;  /* 0x20000013ff0c7230 */ /* 0x000fe40000004100 */
[----:B----4-:R-:W-:-:S03]  /*13b0*/  HMUL2 R11, R16.H0_H0, R11.H0_H0 ;  /* 0x2000000b100b7232 */ /* 0x010fc60000000800 */
[----:B------:R-:W-:Y:S02]  /*13c0*/  FADD R12, R13, R12 ;  /* 0x0000000c0d0c7221 */ /* 0x000fe40000000000 */
[----:B------:R-:W-:Y:S02]  /*13d0*/  HADD2.F32 R15, -RZ, R11.H0_H0 ;  /* 0x2000000bff0f7230 */ /* 0x000fe40000004100 */
[----:B-----5:R-:W-:-:S03]  /*13e0*/  HMUL2 R7, R8.H0_H0, R7.H0_H0 ;  /* 0x2000000708077232 */ /* 0x020fc60000000800 */
[----:B------:R-:W-:Y:S02]  /*13f0*/  FADD R12, R12, R15 ;  /* 0x0000000f0c0c7221 */ /* 0x000fe40000000000 */
[----:B------:R-:W-:-:S05]  /*1400*/  HADD2.F32 R9, -RZ, R7.H0_H0 ;  /* 0x20000007ff097230 */ /* 0x000fca0000004100 */
[----:B------:R-:W-:-:S07]  /*1410*/  FADD R36, R12, R9 ;  /* 0x000000090c247221 */ /* 0x000fce0000000000 */
.L_x_20:
[----:B------:R-:W-:Y:S05]  /*1420*/  @!P1 BRA `(.L_x_16) ;  /* 0x0000000000449947 */ /* 0x000fea0003800000 */
[----:B------:R-:W1:Y:S01]  /*1430*/  LDC.64 R6, c[0x0][0x380] ;  /* 0x0000e000ff067b82 */ /* 0x000e620000000a00 */
[----:B------:R-:W-:Y:S01]  /*1440*/  IMAD R13, R3, R2, R22 ;  /* 0x00000002030d7224 */ /* 0x000fe200078e0216 */
[----:B------:R-:W-:Y:S01]  /*1450*/  IADD3 R4, PT, PT, -R4, RZ, RZ ;  /* 0x000000ff04047210 */ /* 0x000fe20007ffe1ff */
[----:B------:R-:W-:-:S05]  /*1460*/  IMAD R0, R22, R5, R0 ;  /* 0x0000000516007224 */ /* 0x000fca00078e0200 */
[----:B------:R-:W2:Y:S02]  /*1470*/  LDC.64 R8, c[0x0][0x388] ;  /* 0x0000e200ff087b82 */ /* 0x000ea40000000a00 */
.L_x_21:
[----:B-1----:R-:W-:-:S04]  /*1480*/  IMAD.WIDE.U32 R2, R13, 0x2, R6 ;  /* 0x000000020d027825 */ /* 0x002fc800078e0006 */
[----:B--2---:R-:W-:Y:S02]  /*1490*/  IMAD.WIDE.U32 R10, R0, 0x2, R8 ;  /* 0x00000002000a7825 */ /* 0x004fe400078e0008 */
[----:B------:R-:W2:Y:S04]  /*14a0*/  LDG.E.U16 R2, desc[UR6][R2.64] ;  /* 0x0000000602027981 */ /* 0x000ea8000c1e1500 */
[----:B------:R-:W2:Y:S01]  /*14b0*/  LDG.E.U16 R11, desc[UR6][R10.64] ;  /* 0x000000060a0b7981 */ /* 0x000ea2000c1e1500 */
[----:B------:R-:W-:Y:S02]  /*14c0*/  IADD3 R4, PT, PT, R4, 0x1, RZ ;  /* 0x0000000104047810 */ /* 0x000fe40007ffe0ff */
[----:B------:R-:W-:Y:S02]  /*14d0*/  IADD3 R0, PT, PT, R0, R5, RZ ;  /* 0x0000000500007210 */ /* 0x000fe40007ffe0ff */
[----:B------:R-:W-:-:S02]  /*14e0*/  ISETP.NE.AND P0, PT, R4, RZ, PT ;  /* 0x000000ff0400720c */ /* 0x000fc40003f05270 */
[----:B------:R-:W-:Y:S01]  /*14f0*/  IADD3 R13, PT, PT, R13, 0x1, RZ ;  /* 0x000000010d0d7810 */ /* 0x000fe20007ffe0ff */
[----:B--2---:R-:W-:-:S05]  /*1500*/  HMUL2 R11, R2.H0_H0, R11.H0_H0 ;  /* 0x2000000b020b7232 */ /* 0x004fca0000000800 */
[----:B------:R-:W-:-:S05]  /*1510*/  HADD2.F32 R15, -RZ, R11.H0_H0 ;  /* 0x2000000bff0f7230 */ /* 0x000fca0000004100 */
[----:B------:R-:W-:Y:S01]  /*1520*/  FADD R36, R15, R36 ;  /* 0x000000240f247221 */ /* 0x000fe20000000000 */
[----:B------:R-:W-:Y:S06]  /*1530*/  @P0 BRA `(.L_x_21) ;  /* 0xfffffffc00d00947 */ /* 0x000fec000383ffff */
.L_x_16:
[----:B------:R-:W1:Y:S01]  /*1540*/  LDCU UR5, c[0x0][0x3a8] ;  /* 0x00007500ff0577ac */ /* 0x000e620008000800 */
[----:B------:R-:W2:Y:S01]  /*1550*/  LDCU UR8, c[0x0][0x3a4] ;  /* 0x00007480ff0877ac */ /* 0x000ea20008000800 */
[----:B-1----:R-:W-:-:S04]  /*1560*/  FMUL R3, RZ, UR5 ;  /* 0x00000005ff037c20 */ /* 0x002fc80008400000 */
[----:B--2---:R-:W-:-:S05]  /*1570*/  FFMA R3, R36, UR8, R3 ;  /* 0x0000000824037c23 */ /* 0x004fca0008000003 */
[----:B------:R-:W-:Y:S01]  /*1580*/  STG.E desc[UR6][R26.64], R3 ;  /* 0x000000031a007986 */ /* 0x000fe2000c101906 */
[----:B------:R-:W-:Y:S05]  /*1590*/  EXIT ;  /* 0x000000000000794d */ /* 0x000fea0003800000 */
.L_x_22:
        /* <DEDUP_REMOVED lines=14> */
.L_x_25:


//--------------------- .nv.shared.reserved.0     --------------------------
	.section	.nv.shared.reserved.0,"aw",@nobits
	.weak		__nv_reservedSMEM_offset_0_alias
	.size		__nv_reservedSMEM_offset_0_alias, 0, 64
	.other		__nv_reservedSMEM_offset_0_alias,@"STO_CUDA_RESERVED_SHARED STV_DEFAULT"
__nv_reservedSMEM_offset_0_alias:
	.zero		0
	.zero		64


//--------------------- .nv.constant0._Z15mma_wmma_kernelI6__halffLi16ELi16ELi16EN6nvcuda4wmma9row_majorES3_EvPKT_S6_PT0_jjjff --------------------------
	.section	.nv.constant0._Z15mma_wmma_kernelI6__halffLi16ELi16ELi16EN6nvcuda4wmma9row_majorES3_EvPKT_S6_PT0_jjjff,"a",@progbits
	.sectionflags	@""
	.align	4
.nv.constant0._Z15mma_wmma_kernelI6__halffLi16ELi16ELi16EN6nvcuda4wmma9row_majorES3_EvPKT_S6_PT0_jjjff:
	.zero		940


//--------------------- .nv.constant0._Z9mma_naiveIffEvPKT_S2_PT0_jjjff --------------------------
	.section	.nv.constant0._Z9mma_naiveIffEvPKT_S2_PT0_jjjff,"a",@progbits
	.sectionflags	@""
	.align	4
.nv.constant0._Z9mma_naiveIffEvPKT_S2_PT0_jjjff:
	.zero		940


//--------------------- .nv.constant0._Z9mma_naiveI6__halffEvPKT_S3_PT0_jjjff --------------------------
	.section	.nv.constant0._Z9mma_naiveI6__halffEvPKT_S3_PT0_jjjff,"a",@progbits
	.sectionflags	@""
	.align	4
.nv.constant0._Z9mma_naiveI6__halffEvPKT_S3_PT0_jjjff:
	.zero		940


//--------------------- SYMBOLS --------------------------

	.type		.nv.reservedSmem.offset0,@object
	.size		.nv.reservedSmem.offset0,0x4
